//
// Generated by NVIDIA NVVM Compiler
//
// Compiler Build ID: CL-36424714
// Cuda compilation tools, release 13.0, V13.0.88
// Based on NVVM 20.0.0
//

.version 9.0
.target sm_100
.address_size 64

	// .globl	_Z11preguntaDosPdf
.global .align 8 .b8 lectura[800000000];
.global .align 8 .b8 escritura[800000000];

.visible .entry _Z11preguntaDosPdf(
	.param .u64 .ptr .align 1 _Z11preguntaDosPdf_param_0,
	.param .f32 _Z11preguntaDosPdf_param_1
)
{
	.reg .pred 	%p<6>;
	.reg .b32 	%r<22>;
	.reg .b32 	%f<3>;
	.reg .b64 	%rd<7>;
	.reg .b64 	%fd<41>;

	ld.param.u64 	%rd4, [_Z11preguntaDosPdf_param_0];
	ld.param.f32 	%f1, [_Z11preguntaDosPdf_param_1];
	cvta.to.global.u64 	%rd1, %rd4;
	mov.u32 	%r11, %tid.x;
	mov.u32 	%r12, %ctaid.x;
	mov.u32 	%r13, %ntid.x;
	mad.lo.s32 	%r1, %r12, %r13, %r11;
	setp.gt.s32 	%p1, %r1, 9999;
	@%p1 bra 	$L__BB0_11;
	mul.lo.s32 	%r15, %r1, 10000;
	mul.wide.s32 	%rd5, %r15, 8;
	add.s64 	%rd2, %rd1, %rd5;
	add.f32 	%f2, %f1, %f1;
	cvt.f64.f32 	%fd1, %f2;
	or.b32  	%r2, %r15, 1;
	mov.b32 	%r18, 1;
$L__BB0_2:
	mov.b32 	%r21, 9996;
	mov.b32 	%r20, -10000;
	mov.u32 	%r19, %r2;
$L__BB0_3:
	mul.wide.s32 	%rd6, %r19, 8;
	add.s64 	%rd3, %rd1, %rd6;
	setp.ne.s32 	%p2, %r20, -10000;
	@%p2 bra 	$L__BB0_5;
	ld.global.f64 	%fd35, [%rd2];
	ld.global.f64 	%fd20, [%rd2+8];
	ld.global.f64 	%fd21, [%rd2+79992];
	sub.f64 	%fd38, %fd20, %fd21;
	ld.global.f64 	%fd37, [%rd3];
	bra.uni 	$L__BB0_6;
$L__BB0_5:
	ld.global.f64 	%fd37, [%rd3];
	ld.global.f64 	%fd19, [%rd3+-16];
	sub.f64 	%fd38, %fd37, %fd19;
	st.global.f64 	[%rd3+-16], %fd36;
$L__BB0_6:
	div.rn.f64 	%fd22, %fd38, %fd1;
	ld.global.f64 	%fd14, [%rd3+8];
	ld.global.f64 	%fd23, [%rd3+-8];
	sub.f64 	%fd24, %fd14, %fd23;
	div.rn.f64 	%fd25, %fd24, %fd1;
	st.global.f64 	[%rd3+-8], %fd22;
	ld.global.f64 	%fd26, [%rd3+16];
	sub.f64 	%fd27, %fd26, %fd37;
	div.rn.f64 	%fd36, %fd27, %fd1;
	st.global.f64 	[%rd3], %fd25;
	setp.ne.s32 	%p3, %r20, -4;
	@%p3 bra 	$L__BB0_8;
	ld.global.f64 	%fd30, [%rd2+79984];
	sub.f64 	%fd31, %fd35, %fd30;
	div.rn.f64 	%fd32, %fd31, %fd1;
	st.global.f64 	[%rd2+79992], %fd32;
	st.global.f64 	[%rd2+79984], %fd36;
	bra.uni 	$L__BB0_9;
$L__BB0_8:
	ld.global.f64 	%fd28, [%rd3+24];
	sub.f64 	%fd29, %fd28, %fd14;
	div.rn.f64 	%fd16, %fd29, %fd1;
	st.global.f64 	[%rd3+8], %fd36;
	mov.f64 	%fd36, %fd16;
$L__BB0_9:
	add.s32 	%r21, %r21, -4;
	add.s32 	%r20, %r20, 4;
	add.s32 	%r19, %r19, 4;
	setp.ne.s32 	%p4, %r21, -4;
	@%p4 bra 	$L__BB0_3;
	add.s32 	%r18, %r18, 1;
	setp.ne.s32 	%p5, %r18, 11;
	@%p5 bra 	$L__BB0_2;
$L__BB0_11:
	ret;

}
	// .globl	_Z12preguntaTresPdf
.visible .entry _Z12preguntaTresPdf(
	.param .u64 .ptr .align 1 _Z12preguntaTresPdf_param_0,
	.param .f32 _Z12preguntaTresPdf_param_1
)
{
	.reg .pred 	%p<6>;
	.reg .b32 	%r<22>;
	.reg .b32 	%f<3>;
	.reg .b64 	%rd<7>;
	.reg .b64 	%fd<41>;

	ld.param.u64 	%rd4, [_Z12preguntaTresPdf_param_0];
	ld.param.f32 	%f1, [_Z12preguntaTresPdf_param_1];
	cvta.to.global.u64 	%rd1, %rd4;
	mov.u32 	%r11, %tid.x;
	mov.u32 	%r12, %ctaid.x;
	mov.u32 	%r13, %ntid.x;
	mad.lo.s32 	%r1, %r12, %r13, %r11;
	setp.gt.s32 	%p1, %r1, 2499;
	@%p1 bra 	$L__BB1_11;
	mul.lo.s32 	%r15, %r1, 10000;
	mul.wide.s32 	%rd5, %r15, 8;
	add.s64 	%rd2, %rd1, %rd5;
	add.f32 	%f2, %f1, %f1;
	cvt.f64.f32 	%fd1, %f2;
	or.b32  	%r2, %r15, 1;
	mov.b32 	%r18, 1;
$L__BB1_2:
	mov.b32 	%r21, 9996;
	mov.b32 	%r20, -10000;
	mov.u32 	%r19, %r2;
$L__BB1_3:
	mul.wide.s32 	%rd6, %r19, 8;
	add.s64 	%rd3, %rd1, %rd6;
	setp.ne.s32 	%p2, %r20, -10000;
	@%p2 bra 	$L__BB1_5;
	ld.global.f64 	%fd35, [%rd2];
	ld.global.f64 	%fd20, [%rd2+8];
	ld.global.f64 	%fd21, [%rd2+79992];
	sub.f64 	%fd38, %fd20, %fd21;
	ld.global.f64 	%fd37, [%rd3];
	bra.uni 	$L__BB1_6;
$L__BB1_5:
	ld.global.f64 	%fd37, [%rd3];
	ld.global.f64 	%fd19, [%rd3+-16];
	sub.f64 	%fd38, %fd37, %fd19;
	st.global.f64 	[%rd3+-16], %fd36;
$L__BB1_6:
	div.rn.f64 	%fd22, %fd38, %fd1;
	ld.global.f64 	%fd14, [%rd3+8];
	ld.global.f64 	%fd23, [%rd3+-8];
	sub.f64 	%fd24, %fd14, %fd23;
	div.rn.f64 	%fd25, %fd24, %fd1;
	st.global.f64 	[%rd3+-8], %fd22;
	ld.global.f64 	%fd26, [%rd3+16];
	sub.f64 	%fd27, %fd26, %fd37;
	div.rn.f64 	%fd36, %fd27, %fd1;
	st.global.f64 	[%rd3], %fd25;
	setp.ne.s32 	%p3, %r20, -4;
	@%p3 bra 	$L__BB1_8;
	ld.global.f64 	%fd30, [%rd2+79984];
	sub.f64 	%fd31, %fd35, %fd30;
	div.rn.f64 	%fd32, %fd31, %fd1;
	st.global.f64 	[%rd2+79992], %fd32;
	st.global.f64 	[%rd2+79984], %fd36;
	bra.uni 	$L__BB1_9;
$L__BB1_8:
	ld.global.f64 	%fd28, [%rd3+24];
	sub.f64 	%fd29, %fd28, %fd14;
	div.rn.f64 	%fd16, %fd29, %fd1;
	st.global.f64 	[%rd3+8], %fd36;
	mov.f64 	%fd36, %fd16;
$L__BB1_9:
	add.s32 	%r21, %r21, -4;
	add.s32 	%r20, %r20, 4;
	add.s32 	%r19, %r19, 4;
	setp.ne.s32 	%p4, %r21, -4;
	@%p4 bra 	$L__BB1_3;
	add.s32 	%r18, %r18, 1;
	setp.ne.s32 	%p5, %r18, 11;
	@%p5 bra 	$L__BB1_2;
$L__BB1_11:
	ret;

}
	// .globl	_Z14preguntaCuatrofi
.visible .entry _Z14preguntaCuatrofi(
	.param .f32 _Z14preguntaCuatrofi_param_0,
	.param .u32 _Z14preguntaCuatrofi_param_1
)
{
	.reg .pred 	%p<16>;
	.reg .b32 	%r<41>;
	.reg .b32 	%f<3>;
	.reg .b64 	%rd<19>;
	.reg .b64 	%fd<62>;

	ld.param.f32 	%f1, [_Z14preguntaCuatrofi_param_0];
	ld.param.u32 	%r37, [_Z14preguntaCuatrofi_param_1];
	mov.u32 	%r25, %tid.x;
	mov.u32 	%r26, %ctaid.x;
	mov.u32 	%r27, %ntid.x;
	mad.lo.s32 	%r1, %r26, %r27, %r25;
	setp.gt.s32 	%p1, %r1, 9999;
	@%p1 bra 	$L__BB2_32;
	mul.lo.s32 	%r2, %r1, 10000;
	mul.wide.s32 	%rd6, %r2, 8;
	mov.u64 	%rd7, lectura;
	add.s64 	%rd1, %rd7, %rd6;
	add.f32 	%f2, %f1, %f1;
	cvt.f64.f32 	%fd1, %f2;
	mov.u64 	%rd8, escritura;
	add.s64 	%rd2, %rd8, %rd6;
	add.s32 	%r28, %r37, 2499;
	max.s32 	%r3, %r37, %r28;
	sub.s32 	%r29, %r3, %r37;
	add.s32 	%r30, %r29, 1;
	and.b32  	%r4, %r30, 3;
	setp.eq.s32 	%p2, %r4, 0;
	@%p2 bra 	$L__BB2_9;
	add.s32 	%r31, %r37, %r2;
	add.s32 	%r35, %r31, 1;
	neg.s32 	%r34, %r4;
$L__BB2_3:
	.pragma "nounroll";
	setp.eq.s32 	%p3, %r37, 0;
	@%p3 bra 	$L__BB2_6;
	setp.ne.s32 	%p4, %r37, 9999;
	@%p4 bra 	$L__BB2_7;
	ld.global.f64 	%fd2, [%rd1];
	ld.global.f64 	%fd3, [%rd1+79984];
	sub.f64 	%fd4, %fd2, %fd3;
	div.rn.f64 	%fd5, %fd4, %fd1;
	st.global.f64 	[%rd2+79992], %fd5;
	bra.uni 	$L__BB2_8;
$L__BB2_6:
	ld.global.f64 	%fd6, [%rd1+8];
	ld.global.f64 	%fd7, [%rd1+79992];
	sub.f64 	%fd8, %fd6, %fd7;
	div.rn.f64 	%fd9, %fd8, %fd1;
	st.global.f64 	[%rd2], %fd9;
	bra.uni 	$L__BB2_8;
$L__BB2_7:
	mul.wide.s32 	%rd11, %r35, 8;
	add.s64 	%rd13, %rd7, %rd11;
	ld.global.f64 	%fd10, [%rd13];
	ld.global.f64 	%fd11, [%rd13+-16];
	sub.f64 	%fd12, %fd10, %fd11;
	div.rn.f64 	%fd13, %fd12, %fd1;
	mul.wide.s32 	%rd14, %r37, 8;
	add.s64 	%rd15, %rd2, %rd14;
	st.global.f64 	[%rd15], %fd13;
$L__BB2_8:
	add.s32 	%r37, %r37, 1;
	add.s32 	%r35, %r35, 1;
	add.s32 	%r34, %r34, 1;
	setp.ne.s32 	%p5, %r34, 0;
	@%p5 bra 	$L__BB2_3;
$L__BB2_9:
	setp.lt.u32 	%p6, %r29, 3;
	@%p6 bra 	$L__BB2_32;
	add.s32 	%r40, %r37, 1;
	sub.s32 	%r39, %r37, %r3;
	add.s32 	%r38, %r37, %r2;
$L__BB2_11:
	add.s32 	%r20, %r40, -1;
	add.s32 	%r33, %r38, 1;
	mul.wide.s32 	%rd16, %r33, 8;
	add.s64 	%rd4, %rd7, %rd16;
	mul.wide.s32 	%rd18, %r20, 8;
	add.s64 	%rd5, %rd2, %rd18;
	setp.eq.s32 	%p7, %r20, 9999;
	@%p7 bra 	$L__BB2_14;
	setp.ne.s32 	%p8, %r20, 0;
	@%p8 bra 	$L__BB2_15;
	ld.global.f64 	%fd18, [%rd1+8];
	ld.global.f64 	%fd19, [%rd1+79992];
	sub.f64 	%fd20, %fd18, %fd19;
	div.rn.f64 	%fd21, %fd20, %fd1;
	st.global.f64 	[%rd2], %fd21;
	bra.uni 	$L__BB2_16;
$L__BB2_14:
	ld.global.f64 	%fd14, [%rd1];
	ld.global.f64 	%fd15, [%rd1+79984];
	sub.f64 	%fd16, %fd14, %fd15;
	div.rn.f64 	%fd17, %fd16, %fd1;
	st.global.f64 	[%rd2+79992], %fd17;
	bra.uni 	$L__BB2_16;
$L__BB2_15:
	ld.global.f64 	%fd22, [%rd4];
	ld.global.f64 	%fd23, [%rd4+-16];
	sub.f64 	%fd24, %fd22, %fd23;
	div.rn.f64 	%fd25, %fd24, %fd1;
	st.global.f64 	[%rd5], %fd25;
$L__BB2_16:
	setp.eq.s32 	%p9, %r20, -1;
	@%p9 bra 	$L__BB2_19;
	setp.ne.s32 	%p10, %r20, 9998;
	@%p10 bra 	$L__BB2_20;
	ld.global.f64 	%fd26, [%rd1];
	ld.global.f64 	%fd27, [%rd1+79984];
	sub.f64 	%fd28, %fd26, %fd27;
	div.rn.f64 	%fd29, %fd28, %fd1;
	st.global.f64 	[%rd2+79992], %fd29;
	bra.uni 	$L__BB2_21;
$L__BB2_19:
	ld.global.f64 	%fd30, [%rd1+8];
	ld.global.f64 	%fd31, [%rd1+79992];
	sub.f64 	%fd32, %fd30, %fd31;
	div.rn.f64 	%fd33, %fd32, %fd1;
	st.global.f64 	[%rd2], %fd33;
	bra.uni 	$L__BB2_21;
$L__BB2_20:
	ld.global.f64 	%fd34, [%rd4+8];
	ld.global.f64 	%fd35, [%rd4+-8];
	sub.f64 	%fd36, %fd34, %fd35;
	div.rn.f64 	%fd37, %fd36, %fd1;
	st.global.f64 	[%rd5+8], %fd37;
$L__BB2_21:
	setp.eq.s32 	%p11, %r20, -2;
	@%p11 bra 	$L__BB2_24;
	setp.ne.s32 	%p12, %r20, 9997;
	@%p12 bra 	$L__BB2_25;
	ld.global.f64 	%fd38, [%rd1];
	ld.global.f64 	%fd39, [%rd1+79984];
	sub.f64 	%fd40, %fd38, %fd39;
	div.rn.f64 	%fd41, %fd40, %fd1;
	st.global.f64 	[%rd2+79992], %fd41;
	bra.uni 	$L__BB2_26;
$L__BB2_24:
	ld.global.f64 	%fd42, [%rd1+8];
	ld.global.f64 	%fd43, [%rd1+79992];
	sub.f64 	%fd44, %fd42, %fd43;
	div.rn.f64 	%fd45, %fd44, %fd1;
	st.global.f64 	[%rd2], %fd45;
	bra.uni 	$L__BB2_26;
$L__BB2_25:
	ld.global.f64 	%fd46, [%rd4+16];
	ld.global.f64 	%fd47, [%rd4];
	sub.f64 	%fd48, %fd46, %fd47;
	div.rn.f64 	%fd49, %fd48, %fd1;
	st.global.f64 	[%rd5+16], %fd49;
$L__BB2_26:
	setp.eq.s32 	%p13, %r20, -3;
	@%p13 bra 	$L__BB2_29;
	setp.ne.s32 	%p14, %r20, 9996;
	@%p14 bra 	$L__BB2_30;
	ld.global.f64 	%fd50, [%rd1];
	ld.global.f64 	%fd51, [%rd1+79984];
	sub.f64 	%fd52, %fd50, %fd51;
	div.rn.f64 	%fd53, %fd52, %fd1;
	st.global.f64 	[%rd2+79992], %fd53;
	bra.uni 	$L__BB2_31;
$L__BB2_29:
	ld.global.f64 	%fd54, [%rd1+8];
	ld.global.f64 	%fd55, [%rd1+79992];
	sub.f64 	%fd56, %fd54, %fd55;
	div.rn.f64 	%fd57, %fd56, %fd1;
	st.global.f64 	[%rd2], %fd57;
	bra.uni 	$L__BB2_31;
$L__BB2_30:
	ld.global.f64 	%fd58, [%rd4+24];
	ld.global.f64 	%fd59, [%rd4+8];
	sub.f64 	%fd60, %fd58, %fd59;
	div.rn.f64 	%fd61, %fd60, %fd1;
	st.global.f64 	[%rd5+24], %fd61;
$L__BB2_31:
	add.s32 	%r40, %r40, 4;
	add.s32 	%r39, %r39, 4;
	add.s32 	%r38, %r38, 4;
	setp.ne.s32 	%p15, %r39, 1;
	@%p15 bra 	$L__BB2_11;
$L__BB2_32:
	ret;

}
	// .globl	_Z6copiarv
.visible .entry _Z6copiarv()
{
	.reg .pred 	%p<2>;
	.reg .b32 	%r<5>;
	.reg .b64 	%rd<6>;
	.reg .b64 	%fd<2>;

	mov.u32 	%r2, %tid.x;
	mov.u32 	%r3, %ctaid.x;
	mov.u32 	%r4, %ntid.x;
	mad.lo.s32 	%r1, %r3, %r4, %r2;
	setp.gt.s32 	%p1, %r1, 99999999;
	@%p1 bra 	$L__BB3_2;
	mul.wide.s32 	%rd1, %r1, 8;
	mov.u64 	%rd2, escritura;
	add.s64 	%rd3, %rd2, %rd1;
	ld.global.f64 	%fd1, [%rd3];
	mov.u64 	%rd4, lectura;
	add.s64 	%rd5, %rd4, %rd1;
	st.global.f64 	[%rd5], %fd1;
$L__BB3_2:
	ret;

}


// ===== COMPILED SASS (sm_100) =====

	.target	sm_100

	.elftype	@"ET_EXEC"


//--------------------- .note.nv.tkinfo           --------------------------
	.section	.note.nv.tkinfo,"",@"SHT_NOTE"
	.sectionflags	@"SHF_NOTE_NV_TKINFO"
	.tkinfo
        /*0018*/ 	.word	0x00000002
        /*0030*/ 	.string	""
        /*0030*/ 	.string	"ptxas"
        /*0030*/ 	.string	"Cuda compilation tools, release 13.0, V13.0.88"
        /*0030*/ 	.string	"Build cuda_13.0.r13.0/compiler.36424714_0"
        /*0030*/ 	.string	"-arch sm_100 -m 64 "



//--------------------- .note.nv.cuinfo           --------------------------
	.section	.note.nv.cuinfo,"",@"SHT_NOTE"
	.sectionflags	@"SHF_NOTE_NV_CUINFO"
        /*0018*/ 	.short	0x0002
        /*001a*/ 	.short	0x0064
        /*001c*/ 	.short	0x0082
	.zero		2


//--------------------- .nv.info                  --------------------------
	.section	.nv.info,"",@"SHT_CUDA_INFO"
	.align	4


	//----- nvinfo : EIATTR_REGCOUNT
	.align		4
        /*0000*/ 	.byte	0x04, 0x2f
        /*0002*/ 	.short	(.L_3 - .L_2)
	.align		4
.L_2:
        /*0004*/ 	.word	index@(_Z11preguntaDosPdf)
        /*0008*/ 	.word	0x00000028


	//----- nvinfo : EIATTR_FRAME_SIZE
	.align		4
.L_3:
        /*000c*/ 	.byte	0x04, 0x11
        /*000e*/ 	.short	(.L_5 - .L_4)
	.align		4
.L_4:
        /*0010*/ 	.word	index@($__internal_2_$__cuda_sm20_div_rn_f64_full)
        /*0014*/ 	.word	0x00000000


	//----- nvinfo : EIATTR_FRAME_SIZE
	.align		4
.L_5:
        /*0018*/ 	.byte	0x04, 0x11
        /*001a*/ 	.short	(.L_7 - .L_6)
	.align		4
.L_6:
        /*001c*/ 	.word	index@(_Z11preguntaDosPdf)
        /*0020*/ 	.word	0x00000000


	//----- nvinfo : EIATTR_REGCOUNT
	.align		4
.L_7:
        /*0024*/ 	.byte	0x04, 0x2f
        /*0026*/ 	.short	(.L_9 - .L_8)
	.align		4
.L_8:
        /*0028*/ 	.word	index@(_Z12preguntaTresPdf)
        /*002c*/ 	.word	0x00000028


	//----- nvinfo : EIATTR_FRAME_SIZE
	.align		4
.L_9:
        /*0030*/ 	.byte	0x04, 0x11
        /*0032*/ 	.short	(.L_11 - .L_10)
	.align		4
.L_10:
        /*0034*/ 	.word	index@($__internal_1_$__cuda_sm20_div_rn_f64_full)
        /*0038*/ 	.word	0x00000000


	//----- nvinfo : EIATTR_FRAME_SIZE
	.align		4
.L_11:
        /*003c*/ 	.byte	0x04, 0x11
        /*003e*/ 	.short	(.L_13 - .L_12)
	.align		4
.L_12:
        /*0040*/ 	.word	index@(_Z12preguntaTresPdf)
        /*0044*/ 	.word	0x00000000


	//----- nvinfo : EIATTR_REGCOUNT
	.align		4
.L_13:
        /*0048*/ 	.byte	0x04, 0x2f
        /*004a*/ 	.short	(.L_15 - .L_14)
	.align		4
.L_14:
        /*004c*/ 	.word	index@(_Z14preguntaCuatrofi)
        /*0050*/ 	.word	0x00000026


	//----- nvinfo : EIATTR_FRAME_SIZE
	.align		4
.L_15:
        /*0054*/ 	.byte	0x04, 0x11
        /*0056*/ 	.short	(.L_17 - .L_16)
	.align		4
.L_16:
        /*0058*/ 	.word	index@($__internal_0_$__cuda_sm20_div_rn_f64_full)
        /*005c*/ 	.word	0x00000000


	//----- nvinfo : EIATTR_FRAME_SIZE
	.align		4
.L_17:
        /*0060*/ 	.byte	0x04, 0x11
        /*0062*/ 	.short	(.L_19 - .L_18)
	.align		4
.L_18:
        /*0064*/ 	.word	index@(_Z14preguntaCuatrofi)
        /*0068*/ 	.word	0x00000000


	//----- nvinfo : EIATTR_REGCOUNT
	.align		4
.L_19:
        /*006c*/ 	.byte	0x04, 0x2f
        /*006e*/ 	.short	(.L_21 - .L_20)
	.align		4
.L_20:
        /*0070*/ 	.word	index@(_Z6copiarv)
        /*0074*/ 	.word	0x0000000a


	//----- nvinfo : EIATTR_FRAME_SIZE
	.align		4
.L_21:
        /*0078*/ 	.byte	0x04, 0x11
        /*007a*/ 	.short	(.L_23 - .L_22)
	.align		4
.L_22:
        /*007c*/ 	.word	index@(_Z6copiarv)
        /*0080*/ 	.word	0x00000000


	//----- nvinfo : EIATTR_MIN_STACK_SIZE
	.align		4
.L_23:
        /*0084*/ 	.byte	0x04, 0x12
        /*0086*/ 	.short	(.L_25 - .L_24)
	.align		4
.L_24:
        /*0088*/ 	.word	index@(_Z6copiarv)
        /*008c*/ 	.word	0x00000000


	//----- nvinfo : EIATTR_MIN_STACK_SIZE
	.align		4
.L_25:
        /*0090*/ 	.byte	0x04, 0x12
        /*0092*/ 	.short	(.L_27 - .L_26)
	.align		4
.L_26:
        /*0094*/ 	.word	index@(_Z14preguntaCuatrofi)
        /*0098*/ 	.word	0x00000000


	//----- nvinfo : EIATTR_MIN_STACK_SIZE
	.align		4
.L_27:
        /*009c*/ 	.byte	0x04, 0x12
        /*009e*/ 	.short	(.L_29 - .L_28)
	.align		4
.L_28:
        /*00a0*/ 	.word	index@(_Z12preguntaTresPdf)
        /*00a4*/ 	.word	0x00000000


	//----- nvinfo : EIATTR_MIN_STACK_SIZE
	.align		4
.L_29:
        /*00a8*/ 	.byte	0x04, 0x12
        /*00aa*/ 	.short	(.L_31 - .L_30)
	.align		4
.L_30:
        /*00ac*/ 	.word	index@(_Z11preguntaDosPdf)
        /*00b0*/ 	.word	0x00000000
.L_31:


//--------------------- .nv.compat                --------------------------
	.section	.nv.compat,"",@"SHT_CUDA_COMPAT_INFO"
	.align	4
        /*0000*/ 	.byte	0x02, 0x09, 0x00, 0x00, 0x02, 0x02, 0x01, 0x00, 0x02, 0x05, 0x05, 0x00, 0x03, 0x07, 0x01, 0x01
        /*0010*/ 	.byte	0x02, 0x03, 0x00, 0x00, 0x02, 0x06, 0x01, 0x00, 0x04, 0x0b, 0x08, 0x00, 0x01, 0x00, 0x00, 0x00
        /*0020*/ 	.byte	0x00, 0x00, 0x00, 0x00


//--------------------- .nv.info._Z6copiarv       --------------------------
	.section	.nv.info._Z6copiarv,"",@"SHT_CUDA_INFO"
	.sectionflags	@""
	.align	4


	//----- nvinfo : EIATTR_CUDA_API_VERSION
	.align		4
        /*0000*/ 	.byte	0x04, 0x37
        /*0002*/ 	.short	(.L_33 - .L_32)
.L_32:
        /*0004*/ 	.word	0x00000082


	//----- nvinfo : EIATTR_SPARSE_MMA_MASK
	.align		4
.L_33:
        /*0008*/ 	.byte	0x03, 0x50
        /*000a*/ 	.short	0x0000


	//----- nvinfo : EIATTR_MAXREG_COUNT
	.align		4
        /*000c*/ 	.byte	0x03, 0x1b
        /*000e*/ 	.short	0x00ff


	//----- nvinfo : EIATTR_MERCURY_ISA_VERSION
	.align		4
        /*0010*/ 	.byte	0x03, 0x5f
        /*0012*/ 	.short	0x0101


	//----- nvinfo : EIATTR_VRC_CTA_INIT_COUNT
	.align		4
        /*0014*/ 	.byte	0x02, 0x4a
	.zero		1
	.zero		1


	//----- nvinfo : EIATTR_EXIT_INSTR_OFFSETS
	.align		4
        /*0018*/ 	.byte	0x04, 0x1c
        /*001a*/ 	.short	(.L_35 - .L_34)


	//   ....[0]....
.L_34:
        /*001c*/ 	.word	0x00000060


	//   ....[1]....
        /*0020*/ 	.word	0x000000e0


	//----- nvinfo : EIATTR_SW_WAR
	.align		4
.L_35:
        /*0024*/ 	.byte	0x04, 0x36
        /*0026*/ 	.short	(.L_37 - .L_36)
.L_36:
        /*0028*/ 	.word	0x00000008
.L_37:


//--------------------- .nv.info._Z14preguntaCuatrofi --------------------------
	.section	.nv.info._Z14preguntaCuatrofi,"",@"SHT_CUDA_INFO"
	.sectionflags	@""
	.align	4


	//----- nvinfo : EIATTR_CUDA_API_VERSION
	.align		4
        /*0000*/ 	.byte	0x04, 0x37
        /*0002*/ 	.short	(.L_39 - .L_38)
.L_38:
        /*0004*/ 	.word	0x00000082


	//----- nvinfo : EIATTR_KPARAM_INFO
	.align		4
.L_39:
        /*0008*/ 	.byte	0x04, 0x17
        /*000a*/ 	.short	(.L_41 - .L_40)
.L_40:
        /*000c*/ 	.word	0x00000000
        /*0010*/ 	.short	0x0001
        /*0012*/ 	.short	0x0004
        /*0014*/ 	.byte	0x00, 0xf0, 0x11, 0x00


	//----- nvinfo : EIATTR_KPARAM_INFO
	.align		4
.L_41:
        /*0018*/ 	.byte	0x04, 0x17
        /*001a*/ 	.short	(.L_43 - .L_42)
.L_42:
        /*001c*/ 	.word	0x00000000
        /*0020*/ 	.short	0x0000
        /*0022*/ 	.short	0x0000
        /*0024*/ 	.byte	0x00, 0xf0, 0x11, 0x00


	//----- nvinfo : EIATTR_SPARSE_MMA_MASK
	.align		4
.L_43:
        /*0028*/ 	.byte	0x03, 0x50
        /*002a*/ 	.short	0x0000


	//----- nvinfo : EIATTR_MAXREG_COUNT
	.align		4
        /*002c*/ 	.byte	0x03, 0x1b
        /*002e*/ 	.short	0x00ff


	//----- nvinfo : EIATTR_MERCURY_ISA_VERSION
	.align		4
        /*0030*/ 	.byte	0x03, 0x5f
        /*0032*/ 	.short	0x0101


	//----- nvinfo : EIATTR_VRC_CTA_INIT_COUNT
	.align		4
        /*0034*/ 	.byte	0x02, 0x4a
	.zero		1
	.zero		1


	//----- nvinfo : EIATTR_EXIT_INSTR_OFFSETS
	.align		4
        /*0038*/ 	.byte	0x04, 0x1c
        /*003a*/ 	.short	(.L_45 - .L_44)


	//   ....[0]....
.L_44:
        /*003c*/ 	.word	0x00000080


	//   ....[1]....
        /*0040*/ 	.word	0x00000760


	//   ....[2]....
        /*0044*/ 	.word	0x00001d40


	//----- nvinfo : EIATTR_CRS_STACK_SIZE
	.align		4
.L_45:
        /*0048*/ 	.byte	0x04, 0x1e
        /*004a*/ 	.short	(.L_47 - .L_46)
.L_46:
        /*004c*/ 	.word	0x00000000


	//----- nvinfo : EIATTR_CBANK_PARAM_SIZE
	.align		4
.L_47:
        /*0050*/ 	.byte	0x03, 0x19
        /*0052*/ 	.short	0x0008


	//----- nvinfo : EIATTR_PARAM_CBANK
	.align		4
        /*0054*/ 	.byte	0x04, 0x0a
        /*0056*/ 	.short	(.L_49 - .L_48)
	.align		4
.L_48:
        /*0058*/ 	.word	index@(.nv.constant0._Z14preguntaCuatrofi)
        /*005c*/ 	.short	0x0380
        /*005e*/ 	.short	0x0008


	//----- nvinfo : EIATTR_SW_WAR
	.align		4
.L_49:
        /*0060*/ 	.byte	0x04, 0x36
        /*0062*/ 	.short	(.L_51 - .L_50)
.L_50:
        /*0064*/ 	.word	0x00000008
.L_51:


//--------------------- .nv.info._Z12preguntaTresPdf --------------------------
	.section	.nv.info._Z12preguntaTresPdf,"",@"SHT_CUDA_INFO"
	.sectionflags	@""
	.align	4


	//----- nvinfo : EIATTR_CUDA_API_VERSION
	.align		4
        /*0000*/ 	.byte	0x04, 0x37
        /*0002*/ 	.short	(.L_53 - .L_52)
.L_52:
        /*0004*/ 	.word	0x00000082


	//----- nvinfo : EIATTR_KPARAM_INFO
	.align		4
.L_53:
        /*0008*/ 	.byte	0x04, 0x17
        /*000a*/ 	.short	(.L_55 - .L_54)
.L_54:
        /*000c*/ 	.word	0x00000000
        /*0010*/ 	.short	0x0001
        /*0012*/ 	.short	0x0008
        /*0014*/ 	.byte	0x00, 0xf0, 0x11, 0x00


	//----- nvinfo : EIATTR_KPARAM_INFO
	.align		4
.L_55:
        /*0018*/ 	.byte	0x04, 0x17
        /*001a*/ 	.short	(.L_57 - .L_56)
.L_56:
        /*001c*/ 	.word	0x00000000
        /*0020*/ 	.short	0x0000
        /*0022*/ 	.short	0x0000
        /*0024*/ 	.byte	0x00, 0xf5, 0x21, 0x00


	//----- nvinfo : EIATTR_SPARSE_MMA_MASK
	.align		4
.L_57:
        /*0028*/ 	.byte	0x03, 0x50
        /*002a*/ 	.short	0x0000


	//----- nvinfo : EIATTR_MAXREG_COUNT
	.align		4
        /*002c*/ 	.byte	0x03, 0x1b
        /*002e*/ 	.short	0x00ff


	//----- nvinfo : EIATTR_MERCURY_ISA_VERSION
	.align		4
        /*0030*/ 	.byte	0x03, 0x5f
        /*0032*/ 	.short	0x0101


	//----- nvinfo : EIATTR_VRC_CTA_INIT_COUNT
	.align		4
        /*0034*/ 	.byte	0x02, 0x4a
	.zero		1
	.zero		1


	//----- nvinfo : EIATTR_EXIT_INSTR_OFFSETS
	.align		4
        /*0038*/ 	.byte	0x04, 0x1c
        /*003a*/ 	.short	(.L_59 - .L_58)


	//   ....[0]....
.L_58:
        /*003c*/ 	.word	0x00000060


	//   ....[1]....
        /*0040*/ 	.word	0x00000af0


	//----- nvinfo : EIATTR_CRS_STACK_SIZE
	.align		4
.L_59:
        /*0044*/ 	.byte	0x04, 0x1e
        /*0046*/ 	.short	(.L_61 - .L_60)
.L_60:
        /*0048*/ 	.word	0x00000000


	//----- nvinfo : EIATTR_CBANK_PARAM_SIZE
	.align		4
.L_61:
        /*004c*/ 	.byte	0x03, 0x19
        /*004e*/ 	.short	0x000c


	//----- nvinfo : EIATTR_PARAM_CBANK
	.align		4
        /*0050*/ 	.byte	0x04, 0x0a
        /*0052*/ 	.short	(.L_63 - .L_62)
	.align		4
.L_62:
        /*0054*/ 	.word	index@(.nv.constant0._Z12preguntaTresPdf)
        /*0058*/ 	.short	0x0380
        /*005a*/ 	.short	0x000c


	//----- nvinfo : EIATTR_SW_WAR
	.align		4
.L_63:
        /*005c*/ 	.byte	0x04, 0x36
        /*005e*/ 	.short	(.L_65 - .L_64)
.L_64:
        /*0060*/ 	.word	0x00000008
.L_65:


//--------------------- .nv.info._Z11preguntaDosPdf --------------------------
	.section	.nv.info._Z11preguntaDosPdf,"",@"SHT_CUDA_INFO"
	.sectionflags	@""
	.align	4


	//----- nvinfo : EIATTR_CUDA_API_VERSION
	.align		4
        /*0000*/ 	.byte	0x04, 0x37
        /*0002*/ 	.short	(.L_67 - .L_66)
.L_66:
        /*0004*/ 	.word	0x00000082


	//----- nvinfo : EIATTR_KPARAM_INFO
	.align		4
.L_67:
        /*0008*/ 	.byte	0x04, 0x17
        /*000a*/ 	.short	(.L_69 - .L_68)
.L_68:
        /*000c*/ 	.word	0x00000000
        /*0010*/ 	.short	0x0001
        /*0012*/ 	.short	0x0008
        /*0014*/ 	.byte	0x00, 0xf0, 0x11, 0x00


	//----- nvinfo : EIATTR_KPARAM_INFO
	.align		4
.L_69:
        /*0018*/ 	.byte	0x04, 0x17
        /*001a*/ 	.short	(.L_71 - .L_70)
.L_70:
        /*001c*/ 	.word	0x00000000
        /*0020*/ 	.short	0x0000
        /*0022*/ 	.short	0x0000
        /*0024*/ 	.byte	0x00, 0xf5, 0x21, 0x00


	//----- nvinfo : EIATTR_SPARSE_MMA_MASK
	.align		4
.L_71:
        /*0028*/ 	.byte	0x03, 0x50
        /*002a*/ 	.short	0x0000


	//----- nvinfo : EIATTR_MAXREG_COUNT
	.align		4
        /*002c*/ 	.byte	0x03, 0x1b
        /*002e*/ 	.short	0x00ff


	//----- nvinfo : EIATTR_MERCURY_ISA_VERSION
	.align		4
        /*0030*/ 	.byte	0x03, 0x5f
        /*0032*/ 	.short	0x0101


	//----- nvinfo : EIATTR_VRC_CTA_INIT_COUNT
	.align		4
        /*0034*/ 	.byte	0x02, 0x4a
	.zero		1
	.zero		1


	//----- nvinfo : EIATTR_EXIT_INSTR_OFFSETS
	.align		4
        /*0038*/ 	.byte	0x04, 0x1c
        /*003a*/ 	.short	(.L_73 - .L_72)


	//   ....[0]....
.L_72:
        /*003c*/ 	.word	0x00000060


	//   ....[1]....
        /*0040*/ 	.word	0x00000af0


	//----- nvinfo : EIATTR_CRS_STACK_SIZE
	.align		4
.L_73:
        /*0044*/ 	.byte	0x04, 0x1e
        /*0046*/ 	.short	(.L_75 - .L_74)
.L_74:
        /*0048*/ 	.word	0x00000000


	//----- nvinfo : EIATTR_CBANK_PARAM_SIZE
	.align		4
.L_75:
        /*004c*/ 	.byte	0x03, 0x19
        /*004e*/ 	.short	0x000c


	//----- nvinfo : EIATTR_PARAM_CBANK
	.align		4
        /*0050*/ 	.byte	0x04, 0x0a
        /*0052*/ 	.short	(.L_77 - .L_76)
	.align		4
.L_76:
        /*0054*/ 	.word	index@(.nv.constant0._Z11preguntaDosPdf)
        /*0058*/ 	.short	0x0380
        /*005a*/ 	.short	0x000c


	//----- nvinfo : EIATTR_SW_WAR
	.align		4
.L_77:
        /*005c*/ 	.byte	0x04, 0x36
        /*005e*/ 	.short	(.L_79 - .L_78)
.L_78:
        /*0060*/ 	.word	0x00000008
.L_79:


//--------------------- .nv.callgraph             --------------------------
	.section	.nv.callgraph,"",@"SHT_CUDA_CALLGRAPH"
	.align	4
	.sectionentsize	8
	.align		4
        /*0000*/ 	.word	0x00000000
	.align		4
        /*0004*/ 	.word	0xffffffff
	.align		4
        /*0008*/ 	.word	0x00000000
	.align		4
        /*000c*/ 	.word	0xfffffffe
	.align		4
        /*0010*/ 	.word	0x00000000
	.align		4
        /*0014*/ 	.word	0xfffffffd
	.align		4
        /*0018*/ 	.word	0x00000000
	.align		4
        /*001c*/ 	.word	0xfffffffc


//--------------------- .nv.constant4             --------------------------
	.section	.nv.constant4,"a",@progbits
	.align	8
	.align		8
.nv.constant4:
        /*0000*/ 	.dword	lectura
	.align		8
        /*0008*/ 	.dword	escritura


//--------------------- .text._Z6copiarv          --------------------------
	.section	.text._Z6copiarv,"ax",@progbits
	.align	128
        .global         _Z6copiarv
        .type           _Z6copiarv,@function
        .size           _Z6copiarv,(.L_x_98 - _Z6copiarv)
        .other          _Z6copiarv,@"STO_CUDA_ENTRY STV_DEFAULT"
_Z6copiarv:
.text._Z6copiarv:
[----:B------:R-:W-:Y:S01]  /*0000*/  LDC R1, c[0x0][0x37c] ;  /* 0x0000df00ff017b82 */ /* 0x000fe20000000800 */
[----:B------:R-:W0:Y:S07]  /*0010*/  S2R R7, SR_TID.X ;  /* 0x0000000000077919 */ /* 0x000e2e0000002100 */
[----:B------:R-:W0:Y:S08]  /*0020*/  S2UR UR4, SR_CTAID.X ;  /* 0x00000000000479c3 */ /* 0x000e300000002500 */
[----:B------:R-:W0:Y:S02]  /*0030*/  LDC R0, c[0x0][0x360] ;  /* 0x0000d800ff007b82 */ /* 0x000e240000000800 */
[----:B0-----:R-:W-:-:S05]  /*0040*/  IMAD R7, R0, UR4, R7 ;  /* 0x0000000400077c24 */ /* 0x001fca000f8e0207 */
[----:B------:R-:W-:-:S13]  /*0050*/  ISETP.GT.AND P0, PT, R7, 0x5f5e0ff, PT ;  /* 0x05f5e0ff0700780c */ /* 0x000fda0003f04270 */
[----:B------:R-:W-:Y:S05]  /*0060*/  @P0 EXIT ;  /* 0x000000000000094d */ /* 0x000fea0003800000 */
[----:B------:R-:W0:Y:S01]  /*0070*/  LDC.64 R2, c[0x4][0x8] ;  /* 0x01000200ff027b82 */ /* 0x000e220000000a00 */
[----:B------:R-:W1:Y:S07]  /*0080*/  LDCU.64 UR4, c[0x0][0x358] ;  /* 0x00006b00ff0477ac */ /* 0x000e6e0008000a00 */
[----:B------:R-:W2:Y:S01]  /*0090*/  LDC.64 R4, c[0x4][RZ] ;  /* 0x01000000ff047b82 */ /* 0x000ea20000000a00 */
[----:B0-----:R-:W-:-:S06]  /*00a0*/  IMAD.WIDE R2, R7, 0x8, R2 ;  /* 0x0000000807027825 */ /* 0x001fcc00078e0202 */
[----:B-1----:R-:W3:Y:S01]  /*00b0*/  LDG.E.64 R2, desc[UR4][R2.64] ;  /* 0x0000000402027981 */ /* 0x002ee2000c1e1b00 */
[----:B--2---:R-:W-:-:S05]  /*00c0*/  IMAD.WIDE R4, R7, 0x8, R4 ;  /* 0x0000000807047825 */ /* 0x004fca00078e0204 */
[----:B---3--:R-:W-:Y:S01]  /*00d0*/  STG.E.64 desc[UR4][R4.64], R2 ;  /* 0x0000000204007986 */ /* 0x008fe2000c101b04 */
[----:B------:R-:W-:Y:S05]  /*00e0*/  EXIT ;  /* 0x000000000000794d */ /* 0x000fea0003800000 */
.L_x_0:
[----:B------:R-:W-:-:S00]  /*00f0*/  BRA `(.L_x_0) ;  /* 0xfffffffc00fc7947 */ /* 0x000fc0000383ffff */
[----:B------:R-:W-:-:S00]  /*0100*/  NOP ;  /* 0x0000000000007918 */ /* 0x000fc00000000000 */
[----:B------:R-:W-:-:S00]  /*0110*/  NOP ;  /* 0x0000000000007918 */ /* 0x000fc00000000000 */
[----:B------:R-:W-:-:S00]  /*0120*/  NOP ;  /* 0x0000000000007918 */ /* 0x000fc00000000000 */
[----:B------:R-:W-:-:S00]  /*0130*/  NOP ;  /* 0x0000000000007918 */ /* 0x000fc00000000000 */
[----:B------:R-:W-:-:S00]  /*0140*/  NOP ;  /* 0x0000000000007918 */ /* 0x000fc00000000000 */
[----:B------:R-:W-:-:S00]  /*0150*/  NOP ;  /* 0x0000000000007918 */ /* 0x000fc00000000000 */
[----:B------:R-:W-:-:S00]  /*0160*/  NOP ;  /* 0x0000000000007918 */ /* 0x000fc00000000000 */
[----:B------:R-:W-:-:S00]  /*0170*/  NOP ;  /* 0x0000000000007918 */ /* 0x000fc00000000000 */
.L_x_98:


//--------------------- .text._Z14preguntaCuatrofi --------------------------
	.section	.text._Z14preguntaCuatrofi,"ax",@progbits
	.align	128
        .global         _Z14preguntaCuatrofi
        .type           _Z14preguntaCuatrofi,@function
        .size           _Z14preguntaCuatrofi,(.L_x_95 - _Z14preguntaCuatrofi)
        .other          _Z14preguntaCuatrofi,@"STO_CUDA_ENTRY STV_DEFAULT"
_Z14preguntaCuatrofi:
.text._Z14preguntaCuatrofi:
[----:B------:R-:W-:Y:S01]  /*0000*/  LDC R1, c[0x0][0x37c] ;  /* 0x0000df00ff017b82 */ /* 0x000fe20000000800 */
[----:B------:R-:W0:Y:S07]  /*0010*/  S2R R6, SR_TID.X ;  /* 0x0000000000067919 */ /* 0x000e2e0000002100 */
[----:B------:R-:W0:Y:S01]  /*0020*/  S2UR UR4, SR_CTAID.X ;  /* 0x00000000000479c3 */ /* 0x000e220000002500 */
[----:B------:R-:W1:Y:S07]  /*0030*/  LDCU UR5, c[0x0][0x384] ;  /* 0x00007080ff0577ac */ /* 0x000e6e0008000800 */
[----:B------:R-:W0:Y:S01]  /*0040*/  LDC R3, c[0x0][0x360] ;  /* 0x0000d800ff037b82 */ /* 0x000e220000000800 */
[----:B-1----:R-:W-:-:S02]  /*0050*/  IMAD.U32 R19, RZ, RZ, UR5 ;  /* 0x00000005ff137e24 */ /* 0x002fc4000f8e00ff */
[----:B0-----:R-:W-:-:S05]  /*0060*/  IMAD R6, R3, UR4, R6 ;  /* 0x0000000403067c24 */ /* 0x001fca000f8e0206 */
[----:B------:R-:W-:-:S13]  /*0070*/  ISETP.GT.AND P0, PT, R6, 0x270f, PT ;  /* 0x0000270f0600780c */ /* 0x000fda0003f04270 */
[----:B------:R-:W-:Y:S05]  /*0080*/  @P0 EXIT ;  /* 0x000000000000094d */ /* 0x000fea0003800000 */
[----:B------:R-:W0:Y:S01]  /*0090*/  LDC.64 R2, c[0x0][0x380] ;  /* 0x0000e000ff027b82 */ /* 0x000e220000000a00 */
[----:B------:R-:W-:Y:S01]  /*00a0*/  IMAD R6, R6, 0x2710, RZ ;  /* 0x0000271006067824 */ /* 0x000fe200078e02ff */
[----:B------:R-:W1:Y:S06]  /*00b0*/  LDCU.64 UR4, c[0x0][0x358] ;  /* 0x00006b00ff0477ac */ /* 0x000e6c0008000a00 */
[----:B------:R-:W2:Y:S08]  /*00c0*/  LDC.64 R12, c[0x4][RZ] ;  /* 0x01000000ff0c7b82 */ /* 0x000eb00000000a00 */
[----:B------:R-:W3:Y:S01]  /*00d0*/  LDC.64 R14, c[0x4][0x8] ;  /* 0x01000200ff0e7b82 */ /* 0x000ee20000000a00 */
[----:B0-----:R-:W-:Y:S01]  /*00e0*/  VIADDMNMX R18, R3, 0x9c3, R3, !PT ;  /* 0x000009c303127846 */ /* 0x001fe20007800103 */
[----:B------:R-:W-:-:S04]  /*00f0*/  FADD R10, R2, R2 ;  /* 0x00000002020a7221 */ /* 0x000fc80000000000 */
[----:B------:R-:W-:Y:S02]  /*0100*/  IMAD.IADD R16, R18, 0x1, -R3 ;  /* 0x0000000112107824 */ /* 0x000fe400078e0a03 */
[----:B------:R-:W0:Y:S01]  /*0110*/  F2F.F64.F32 R10, R10 ;  /* 0x0000000a000a7310 */ /* 0x000e220000201800 */
[----:B--2---:R-:W-:-:S04]  /*0120*/  IMAD.WIDE R12, R6, 0x8, R12 ;  /* 0x00000008060c7825 */ /* 0x004fc800078e020c */
[----:B------:R-:W-:Y:S02]  /*0130*/  VIADD R0, R16, 0x1 ;  /* 0x0000000110007836 */ /* 0x000fe40000000000 */
[----:B---3--:R-:W-:-:S03]  /*0140*/  IMAD.WIDE R14, R6, 0x8, R14 ;  /* 0x00000008060e7825 */ /* 0x008fc600078e020e */
[----:B------:R-:W-:-:S13]  /*0150*/  LOP3.LUT P0, R0, R0, 0x3, RZ, 0xc0, !PT ;  /* 0x0000000300007812 */ /* 0x000fda000780c0ff */
[----:B01----:R-:W-:Y:S05]  /*0160*/  @!P0 BRA `(.L_x_1) ;  /* 0x0000000400788947 */ /* 0x003fea0003800000 */
[----:B------:R-:W0:Y:S01]  /*0170*/  LDC.64 R4, c[0x4][RZ] ;  /* 0x01000000ff047b82 */ /* 0x000e220000000a00 */
[----:B------:R-:W-:Y:S02]  /*0180*/  IMAD.X R17, R6, 0x1, R3, PT ;  /* 0x0000000106117824 */ /* 0x000fe400038e0603 */
[----:B------:R-:W-:-:S07]  /*0190*/  IMAD.MOV R20, RZ, RZ, -R0 ;  /* 0x000000ffff147224 */ /* 0x000fce00078e0a00 */
.L_x_11:
[----:B------:R-:W-:Y:S02]  /*01a0*/  ISETP.NE.AND P0, PT, R19, RZ, PT ;  /* 0x000000ff1300720c */ /* 0x000fe40003f05270 */
[----:B------:R-:W-:-:S04]  /*01b0*/  IADD3 R20, PT, PT, R20, 0x1, RZ ;  /* 0x0000000114147810 */ /* 0x000fc80007ffe0ff */
[----:B------:R-:W-:-:S07]  /*01c0*/  ISETP.NE.AND P1, PT, R20, RZ, PT ;  /* 0x000000ff1400720c */ /* 0x000fce0003f25270 */
[----:B-123--:R-:W-:Y:S06]  /*01d0*/  @!P0 BRA `(.L_x_2) ;  /* 0x0000000000e88947 */ /* 0x00efec0003800000 */
[----:B------:R-:W-:-:S13]  /*01e0*/  ISETP.NE.AND P0, PT, R19, 0x270f, PT ;  /* 0x0000270f1300780c */ /* 0x000fda0003f05270 */
[----:B------:R-:W-:Y:S05]  /*01f0*/  @P0 BRA `(.L_x_3) ;  /* 0x00000000006c0947 */ /* 0x000fea0003800000 */
[----:B------:R-:W2:Y:S04]  /*0200*/  LDG.E.64 R26, desc[UR4][R12.64] ;  /* 0x000000040c1a7981 */ /* 0x000ea8000c1e1b00 */
[----:B------:R-:W2:Y:S01]  /*0210*/  LDG.E.64 R2, desc[UR4][R12.64+0x13870] ;  /* 0x013870040c027981 */ /* 0x000ea2000c1e1b00 */
[----:B------:R-:W1:Y:S01]  /*0220*/  MUFU.RCP64H R9, R11 ;  /* 0x0000000b00097308 */ /* 0x000e620000001800 */
[----:B------:R-:W-:Y:S01]  /*0230*/  IMAD.MOV.U32 R8, RZ, RZ, 0x1 ;  /* 0x00000001ff087424 */ /* 0x000fe200078e00ff */
[----:B------:R-:W-:Y:S05]  /*0240*/  BSSY.RECONVERGENT B1, `(.L_x_4) ;  /* 0x0000014000017945 */ /* 0x000fea0003800200 */
[----:B-1----:R-:W-:-:S08]  /*0250*/  DFMA R22, -R10, R8, 1 ;  /* 0x3ff000000a16742b */ /* 0x002fd00000000108 */
[----:B------:R-:W-:-:S08]  /*0260*/  DFMA R22, R22, R22, R22 ;  /* 0x000000161616722b */ /* 0x000fd00000000016 */
[----:B------:R-:W-:-:S08]  /*0270*/  DFMA R22, R8, R22, R8 ;  /* 0x000000160816722b */ /* 0x000fd00000000008 */
[----:B------:R-:W-:-:S08]  /*0280*/  DFMA R8, -R10, R22, 1 ;  /* 0x3ff000000a08742b */ /* 0x000fd00000000116 */
[----:B------:R-:W-:Y:S02]  /*0290*/  DFMA R8, R22, R8, R22 ;  /* 0x000000081608722b */ /* 0x000fe40000000016 */
[----:B--2---:R-:W-:-:S08]  /*02a0*/  DADD R26, R26, -R2 ;  /* 0x000000001a1a7229 */ /* 0x004fd00000000802 */
[----:B------:R-:W-:Y:S02]  /*02b0*/  DMUL R2, R26, R8 ;  /* 0x000000081a027228 */ /* 0x000fe40000000000 */
[----:B------:R-:W-:-:S06]  /*02c0*/  FSETP.GEU.AND P2, PT, |R27|, 6.5827683646048100446e-37, PT ;  /* 0x036000001b00780b */ /* 0x000fcc0003f4e200 */
[----:B------:R-:W-:-:S08]  /*02d0*/  DFMA R22, -R10, R2, R26 ;  /* 0x000000020a16722b */ /* 0x000fd0000000011a */
[----:B------:R-:W-:-:S10]  /*02e0*/  DFMA R2, R8, R22, R2 ;  /* 0x000000160802722b */ /* 0x000fd40000000002 */
[----:B------:R-:W-:-:S05]  /*02f0*/  FFMA R0, RZ, R11, R3 ;  /* 0x0000000bff007223 */ /* 0x000fca0000000003 */
[----:B------:R-:W-:-:S13]  /*0300*/  FSETP.GT.AND P0, PT, |R0|, 1.469367938527859385e-39, PT ;  /* 0x001000000000780b */ /* 0x000fda0003f04200 */
[----:B------:R-:W-:Y:S05]  /*0310*/  @P0 BRA P2, `(.L_x_5) ;  /* 0x0000000000180947 */ /* 0x000fea0001000000 */
[----:B------:R-:W-:Y:S01]  /*0320*/  IMAD.MOV.U32 R24, RZ, RZ, R10 ;  /* 0x000000ffff187224 */ /* 0x000fe200078e000a */
[----:B------:R-:W-:Y:S01]  /*0330*/  MOV R0, 0x360 ;  /* 0x0000036000007802 */ /* 0x000fe20000000f00 */
[----:B------:R-:W-:-:S07]  /*0340*/  IMAD.MOV.U32 R25, RZ, RZ, R11 ;  /* 0x000000ffff197224 */ /* 0x000fce00078e000b */
[----:B0-----:R-:W-:Y:S05]  /*0350*/  CALL.REL.NOINC `($__internal_0_$__cuda_sm20_div_rn_f64_full) ;  /* 0x00000018007c7944 */ /* 0x001fea0003c00000 */
[----:B------:R-:W-:Y:S02]  /*0360*/  IMAD.MOV.U32 R2, RZ, RZ, R7 ;  /* 0x000000ffff027224 */ /* 0x000fe400078e0007 */
[----:B------:R-:W-:-:S07]  /*0370*/  IMAD.MOV.U32 R3, RZ, RZ, R8 ;  /* 0x000000ffff037224 */ /* 0x000fce00078e0008 */
.L_x_5:
[----:B------:R-:W-:Y:S05]  /*0380*/  BSYNC.RECONVERGENT B1 ;  /* 0x0000000000017941 */ /* 0x000fea0003800200 */
.L_x_4:
[----:B------:R3:W-:Y:S01]  /*0390*/  STG.E.64 desc[UR4][R14.64+0x13878], R2 ;  /* 0x013878020e007986 */ /* 0x0007e2000c101b04 */
[----:B------:R-:W-:Y:S05]  /*03a0*/  BRA `(.L_x_6) ;  /* 0x0000000000dc7947 */ /* 0x000fea0003800000 */
.L_x_3:
[----:B0-----:R-:W-:-:S05]  /*03b0*/  IMAD.WIDE R2, R17, 0x8, R4 ;  /* 0x0000000811027825 */ /* 0x001fca00078e0204 */
[----:B------:R-:W2:Y:S04]  /*03c0*/  LDG.E.64 R26, desc[UR4][R2.64] ;  /* 0x00000004021a7981 */ /* 0x000ea8000c1e1b00 */
[----:B------:R-:W2:Y:S01]  /*03d0*/  LDG.E.64 R8, desc[UR4][R2.64+-0x10] ;  /* 0xfffff00402087981 */ /* 0x000ea2000c1e1b00 */
[----:B------:R-:W0:Y:S01]  /*03e0*/  MUFU.RCP64H R23, R11 ;  /* 0x0000000b00177308 */ /* 0x000e220000001800 */
[----:B------:R-:W-:Y:S01]  /*03f0*/  MOV R22, 0x1 ;  /* 0x0000000100167802 */ /* 0x000fe20000000f00 */
[----:B------:R-:W-:Y:S05]  /*0400*/  BSSY.RECONVERGENT B1, `(.L_x_7) ;  /* 0x0000014000017945 */ /* 0x000fea0003800200 */
[----:B0-----:R-:W-:-:S08]  /*0410*/  DFMA R24, -R10, R22, 1 ;  /* 0x3ff000000a18742b */ /* 0x001fd00000000116 */
        /* <DEDUP_REMOVED lines=15> */
[----:B------:R-:W-:Y:S05]  /*0510*/  CALL.REL.NOINC `($__internal_0_$__cuda_sm20_div_rn_f64_full) ;  /* 0x00000018000c7944 */ /* 0x000fea0003c00000 */
[----:B------:R-:W-:Y:S02]  /*0520*/  IMAD.MOV.U32 R2, RZ, RZ, R7 ;  /* 0x000000ffff027224 */ /* 0x000fe400078e0007 */
[----:B------:R-:W-:-:S07]  /*0530*/  IMAD.MOV.U32 R3, RZ, RZ, R8 ;  /* 0x000000ffff037224 */ /* 0x000fce00078e0008 */
.L_x_8:
[----:B------:R-:W-:Y:S05]  /*0540*/  BSYNC.RECONVERGENT B1 ;  /* 0x0000000000017941 */ /* 0x000fea0003800200 */
.L_x_7:
[----:B------:R-:W-:-:S05]  /*0550*/  IMAD.WIDE R8, R19, 0x8, R14 ;  /* 0x0000000813087825 */ /* 0x000fca00078e020e */
[----:B------:R2:W-:Y:S01]  /*0560*/  STG.E.64 desc[UR4][R8.64], R2 ;  /* 0x0000000208007986 */ /* 0x0005e2000c101b04 */
[----:B------:R-:W-:Y:S05]  /*0570*/  BRA `(.L_x_6) ;  /* 0x0000000000687947 */ /* 0x000fea0003800000 */
.L_x_2:
        /* <DEDUP_REMOVED lines=18> */
[----:B------:R-:W-:Y:S01]  /*06a0*/  MOV R24, R10 ;  /* 0x0000000a00187202 */ /* 0x000fe20000000f00 */
[----:B------:R-:W-:Y:S01]  /*06b0*/  IMAD.MOV.U32 R25, RZ, RZ, R11 ;  /* 0x000000ffff197224 */ /* 0x000fe200078e000b */
[----:B------:R-:W-:-:S07]  /*06c0*/  MOV R0, 0x6e0 ;  /* 0x000006e000007802 */ /* 0x000fce0000000f00 */
[----:B0-----:R-:W-:Y:S05]  /*06d0*/  CALL.REL.NOINC `($__internal_0_$__cuda_sm20_div_rn_f64_full) ;  /* 0x00000014009c7944 */ /* 0x001fea0003c00000 */
[----:B------:R-:W-:Y:S02]  /*06e0*/  IMAD.MOV.U32 R2, RZ, RZ, R7 ;  /* 0x000000ffff027224 */ /* 0x000fe400078e0007 */
[----:B------:R-:W-:-:S07]  /*06f0*/  IMAD.MOV.U32 R3, RZ, RZ, R8 ;  /* 0x000000ffff037224 */ /* 0x000fce00078e0008 */
.L_x_10:
[----:B------:R-:W-:Y:S05]  /*0700*/  BSYNC.RECONVERGENT B1 ;  /* 0x0000000000017941 */ /* 0x000fea0003800200 */
.L_x_9:
[----:B------:R1:W-:Y:S02]  /*0710*/  STG.E.64 desc[UR4][R14.64], R2 ;  /* 0x000000020e007986 */ /* 0x0003e4000c101b04 */
.L_x_6:
[----:B------:R-:W-:Y:S02]  /*0720*/  VIADD R19, R19, 0x1 ;  /* 0x0000000113137836 */ /* 0x000fe40000000000 */
[----:B------:R-:W-:Y:S01]  /*0730*/  VIADD R17, R17, 0x1 ;  /* 0x0000000111117836 */ /* 0x000fe20000000000 */
[----:B------:R-:W-:Y:S06]  /*0740*/  @P1 BRA `(.L_x_11) ;  /* 0xfffffff800941947 */ /* 0x000fec000383ffff */
.L_x_1:
[----:B------:R-:W-:-:S13]  /*0750*/  ISETP.GE.U32.AND P0, PT, R16, 0x3, PT ;  /* 0x000000031000780c */ /* 0x000fda0003f06070 */
[----:B------:R-:W-:Y:S05]  /*0760*/  @!P0 EXIT ;  /* 0x000000000000894d */ /* 0x000fea0003800000 */
[----:B------:R-:W4:Y:S01]  /*0770*/  LDC.64 R16, c[0x4][RZ] ;  /* 0x01000000ff107b82 */ /* 0x000f220000000a00 */
[----:B0-----:R-:W-:Y:S01]  /*0780*/  IMAD.IADD R5, R6, 0x1, R19 ;  /* 0x0000000106057824 */ /* 0x001fe200078e0213 */
[----:B------:R-:W-:Y:S01]  /*0790*/  IADD3 R4, PT, PT, -R18, R19, RZ ;  /* 0x0000001312047210 */ /* 0x000fe20007ffe1ff */
[----:B------:R-:W-:-:S07]  /*07a0*/  VIADD R6, R19, 0x1 ;  /* 0x0000000113067836 */ /* 0x000fce0000000000 */
.L_x_48:
[----:B------:R-:W-:Y:S02]  /*07b0*/  VIADD R31, R6, 0xffffffff ;  /* 0xffffffff061f7836 */ /* 0x000fe40000000000 */
[----:B------:R-:W-:Y:S02]  /*07c0*/  VIADD R4, R4, 0x4 ;  /* 0x0000000404047836 */ /* 0x000fe40000000000 */
[----:B------:R-:W-:Y:S01]  /*07d0*/  VIADD R19, R5, 0x1 ;  /* 0x0000000105137836 */ /* 0x000fe20000000000 */
[C---:B------:R-:W-:Y:S01]  /*07e0*/  ISETP.NE.AND P0, PT, R31.reuse, 0x270f, PT ;  /* 0x0000270f1f00780c */ /* 0x040fe20003f05270 */
[----:B-1----:R-:W-:Y:S01]  /*07f0*/  IMAD.WIDE R20, R31, 0x8, R14 ;  /* 0x000000081f147825 */ /* 0x002fe200078e020e */
[----:B------:R-:W-:-:S03]  /*0800*/  ISETP.NE.AND P1, PT, R4, 0x1, PT ;  /* 0x000000010400780c */ /* 0x000fc60003f25270 */
[----:B----4-:R-:W-:-:S08]  /*0810*/  IMAD.WIDE R18, R19, 0x8, R16 ;  /* 0x0000000813127825 */ /* 0x010fd000078e0210 */
[----:B0-2---:R-:W-:Y:S05]  /*0820*/  @!P0 BRA `(.L_x_12) ;  /* 0x0000000000e08947 */ /* 0x005fea0003800000 */
[----:B------:R-:W-:-:S13]  /*0830*/  ISETP.NE.AND P0, PT, R31, RZ, PT ;  /* 0x000000ff1f00720c */ /* 0x000fda0003f05270 */
[----:B------:R-:W-:Y:S05]  /*0840*/  @P0 BRA `(.L_x_13) ;  /* 0x00000000006c0947 */ /* 0x000fea0003800000 */
[----:B------:R-:W4:Y:S04]  /*0850*/  LDG.E.64 R26, desc[UR4][R12.64+0x8] ;  /* 0x000008040c1a7981 */ /* 0x000f28000c1e1b00 */
[----:B-123--:R-:W4:Y:S01]  /*0860*/  LDG.E.64 R2, desc[UR4][R12.64+0x13878] ;  /* 0x013878040c027981 */ /* 0x00ef22000c1e1b00 */
        /* <DEDUP_REMOVED lines=8> */
[----:B----4-:R-:W-:-:S08]  /*08f0*/  DADD R26, R26, -R2 ;  /* 0x000000001a1a7229 */ /* 0x010fd00000000802 */
        /* <DEDUP_REMOVED lines=13> */
.L_x_15:
[----:B------:R-:W-:Y:S05]  /*09d0*/  BSYNC.RECONVERGENT B1 ;  /* 0x0000000000017941 */ /* 0x000fea0003800200 */
.L_x_14:
[----:B------:R1:W-:Y:S01]  /*09e0*/  STG.E.64 desc[UR4][R14.64], R2 ;  /* 0x000000020e007986 */ /* 0x0003e2000c101b04 */
[----:B------:R-:W-:Y:S05]  /*09f0*/  BRA `(.L_x_16) ;  /* 0x0000000000d47947 */ /* 0x000fea0003800000 */
.L_x_13:
[----:B------:R-:W4:Y:S04]  /*0a00*/  LDG.E.64 R26, desc[UR4][R18.64] ;  /* 0x00000004121a7981 */ /* 0x000f28000c1e1b00 */
[----:B-123--:R-:W4:Y:S01]  /*0a10*/  LDG.E.64 R2, desc[UR4][R18.64+-0x10] ;  /* 0xfffff00412027981 */ /* 0x00ef22000c1e1b00 */
[----:B------:R-:W0:Y:S01]  /*0a20*/  MUFU.RCP64H R9, R11 ;  /* 0x0000000b00097308 */ /* 0x000e220000001800 */
[----:B------:R-:W-:Y:S01]  /*0a30*/  IMAD.MOV.U32 R8, RZ, RZ, 0x1 ;  /* 0x00000001ff087424 */ /* 0x000fe200078e00ff */
        /* <DEDUP_REMOVED lines=17> */
[----:B------:R-:W-:Y:S05]  /*0b50*/  CALL.REL.NOINC `($__internal_0_$__cuda_sm20_div_rn_f64_full) ;  /* 0x00000010007c7944 */ /* 0x000fea0003c00000 */
[----:B------:R-:W-:Y:S02]  /*0b60*/  IMAD.MOV.U32 R2, RZ, RZ, R7 ;  /* 0x000000ffff027224 */ /* 0x000fe400078e0007 */
[----:B------:R-:W-:-:S07]  /*0b70*/  IMAD.MOV.U32 R3, RZ, RZ, R8 ;  /* 0x000000ffff037224 */ /* 0x000fce00078e0008 */
.L_x_18:
[----:B------:R-:W-:Y:S05]  /*0b80*/  BSYNC.RECONVERGENT B1 ;  /* 0x0000000000017941 */ /* 0x000fea0003800200 */
.L_x_17:
[----:B------:R0:W-:Y:S01]  /*0b90*/  STG.E.64 desc[UR4][R20.64], R2 ;  /* 0x0000000214007986 */ /* 0x0001e2000c101b04 */
[----:B------:R-:W-:Y:S05]  /*0ba0*/  BRA `(.L_x_16) ;  /* 0x0000000000687947 */ /* 0x000fea0003800000 */
.L_x_12:
        /* <DEDUP_REMOVED lines=19> */
[----:B------:R-:W-:Y:S02]  /*0ce0*/  MOV R25, R11 ;  /* 0x0000000b00197202 */ /* 0x000fe40000000f00 */
[----:B------:R-:W-:-:S07]  /*0cf0*/  MOV R0, 0xd10 ;  /* 0x00000d1000007802 */ /* 0x000fce0000000f00 */
[----:B------:R-:W-:Y:S05]  /*0d00*/  CALL.REL.NOINC `($__internal_0_$__cuda_sm20_div_rn_f64_full) ;  /* 0x0000001000107944 */ /* 0x000fea0003c00000 */
[----:B------:R-:W-:Y:S02]  /*0d10*/  IMAD.MOV.U32 R2, RZ, RZ, R7 ;  /* 0x000000ffff027224 */ /* 0x000fe400078e0007 */
[----:B------:R-:W-:-:S07]  /*0d20*/  IMAD.MOV.U32 R3, RZ, RZ, R8 ;  /* 0x000000ffff037224 */ /* 0x000fce00078e0008 */
.L_x_20:
[----:B------:R-:W-:Y:S05]  /*0d30*/  BSYNC.RECONVERGENT B1 ;  /* 0x0000000000017941 */ /* 0x000fea0003800200 */
.L_x_19:
[----:B------:R2:W-:Y:S02]  /*0d40*/  STG.E.64 desc[UR4][R14.64+0x13878], R2 ;  /* 0x013878020e007986 */ /* 0x0005e4000c101b04 */
.L_x_16:
[----:B------:R-:W-:-:S13]  /*0d50*/  ISETP.NE.AND P0, PT, R31, -0x1, PT ;  /* 0xffffffff1f00780c */ /* 0x000fda0003f05270 */
[----:B------:R-:W-:Y:S05]  /*0d60*/  @!P0 BRA `(.L_x_21) ;  /* 0x0000000000e08947 */ /* 0x000fea0003800000 */
[----:B------:R-:W-:-:S13]  /*0d70*/  ISETP.NE.AND P0, PT, R31, 0x270e, PT ;  /* 0x0000270e1f00780c */ /* 0x000fda0003f05270 */
[----:B------:R-:W-:Y:S05]  /*0d80*/  @P0 BRA `(.L_x_22) ;  /* 0x00000000006c0947 */ /* 0x000fea0003800000 */
[----:B------:R-:W3:Y:S04]  /*0d90*/  LDG.E.64 R26, desc[UR4][R12.64] ;  /* 0x000000040c1a7981 */ /* 0x000ee8000c1e1b00 */
[----:B012---:R-:W3:Y:S01]  /*0da0*/  LDG.E.64 R2, desc[UR4][R12.64+0x13870] ;  /* 0x013870040c027981 */ /* 0x007ee2000c1e1b00 */
        /* <DEDUP_REMOVED lines=8> */
[----:B---3--:R-:W-:-:S08]  /*0e30*/  DADD R26, R26, -R2 ;  /* 0x000000001a1a7229 */ /* 0x008fd00000000802 */
        /* <DEDUP_REMOVED lines=11> */
[----:B------:R-:W-:Y:S01]  /*0ef0*/  MOV R2, R7 ;  /* 0x0000000700027202 */ /* 0x000fe20000000f00 */
[----:B------:R-:W-:-:S07]  /*0f00*/  IMAD.MOV.U32 R3, RZ, RZ, R8 ;  /* 0x000000ffff037224 */ /* 0x000fce00078e0008 */
.L_x_24:
[----:B------:R-:W-:Y:S05]  /*0f10*/  BSYNC.RECONVERGENT B1 ;  /* 0x0000000000017941 */ /* 0x000fea0003800200 */
.L_x_23:
[----:B------:R0:W-:Y:S01]  /*0f20*/  STG.E.64 desc[UR4][R14.64+0x13878], R2 ;  /* 0x013878020e007986 */ /* 0x0001e2000c101b04 */
[----:B------:R-:W-:Y:S05]  /*0f30*/  BRA `(.L_x_25) ;  /* 0x0000000000d47947 */ /* 0x000fea0003800000 */
.L_x_22:
        /* <DEDUP_REMOVED lines=24> */
.L_x_27:
[----:B------:R-:W-:Y:S05]  /*10c0*/  BSYNC.RECONVERGENT B1 ;  /* 0x0000000000017941 */ /* 0x000fea0003800200 */
.L_x_26:
[----:B------:R1:W-:Y:S01]  /*10d0*/  STG.E.64 desc[UR4][R20.64+0x8], R2 ;  /* 0x0000080214007986 */ /* 0x0003e2000c101b04 */
[----:B------:R-:W-:Y:S05]  /*10e0*/  BRA `(.L_x_25) ;  /* 0x0000000000687947 */ /* 0x000fea0003800000 */
.L_x_21:
        /* <DEDUP_REMOVED lines=24> */
.L_x_29:
[----:B------:R-:W-:Y:S05]  /*1270*/  BSYNC.RECONVERGENT B1 ;  /* 0x0000000000017941 */ /* 0x000fea0003800200 */
.L_x_28:
[----:B------:R2:W-:Y:S02]  /*1280*/  STG.E.64 desc[UR4][R14.64], R2 ;  /* 0x000000020e007986 */ /* 0x0005e4000c101b04 */
.L_x_25:
        /* <DEDUP_REMOVED lines=28> */
.L_x_33:
[----:B------:R-:W-:Y:S05]  /*1450*/  BSYNC.RECONVERGENT B1 ;  /* 0x0000000000017941 */ /* 0x000fea0003800200 */
.L_x_32:
[----:B------:R1:W-:Y:S01]  /*1460*/  STG.E.64 desc[UR4][R14.64+0x13878], R2 ;  /* 0x013878020e007986 */ /* 0x0003e2000c101b04 */
[----:B------:R-:W-:Y:S05]  /*1470*/  BRA `(.L_x_34) ;  /* 0x0000000000d47947 */ /* 0x000fea0003800000 */
.L_x_31:
        /* <DEDUP_REMOVED lines=24> */
.L_x_36:
[----:B------:R-:W-:Y:S05]  /*1600*/  BSYNC.RECONVERGENT B1 ;  /* 0x0000000000017941 */ /* 0x000fea0003800200 */
.L_x_35:
[----:B------:R0:W-:Y:S01]  /*1610*/  STG.E.64 desc[UR4][R20.64+0x10], R2 ;  /* 0x0000100214007986 */ /* 0x0001e2000c101b04 */
[----:B------:R-:W-:Y:S05]  /*1620*/  BRA `(.L_x_34) ;  /* 0x0000000000687947 */ /* 0x000fea0003800000 */
.L_x_30:
        /* <DEDUP_REMOVED lines=24> */
.L_x_38:
[----:B------:R-:W-:Y:S05]  /*17b0*/  BSYNC.RECONVERGENT B1 ;  /* 0x0000000000017941 */ /* 0x000fea0003800200 */
.L_x_37:
[----:B------:R2:W-:Y:S02]  /*17c0*/  STG.E.64 desc[UR4][R14.64], R2 ;  /* 0x000000020e007986 */ /* 0x0005e4000c101b04 */
.L_x_34:
[----:B------:R-:W-:-:S13]  /*17d0*/  ISETP.NE.AND P0, PT, R31, -0x3, PT ;  /* 0xfffffffd1f00780c */ /* 0x000fda0003f05270 */
[----:B------:R-:W-:Y:S05]  /*17e0*/  @!P0 BRA `(.L_x_39) ;  /* 0x0000000000e08947 */ /* 0x000fea0003800000 */
[----:B------:R-:W-:-:S13]  /*17f0*/  ISETP.NE.AND P0, PT, R31, 0x270c, PT ;  /* 0x0000270c1f00780c */ /* 0x000fda0003f05270 */
[----:B------:R-:W-:Y:S05]  /*1800*/  @P0 BRA `(.L_x_40) ;  /* 0x00000000006c0947 */ /* 0x000fea0003800000 */
[----:B012---:R-:W2:Y:S04]  /*1810*/  LDG.E.64 R2, desc[UR4][R12.64] ;  /* 0x000000040c027981 */ /* 0x007ea8000c1e1b00 */
[----:B------:R-:W2:Y:S01]  /*1820*/  LDG.E.64 R8, desc[UR4][R12.64+0x13870] ;  /* 0x013870040c087981 */ /* 0x000ea2000c1e1b00 */
        /* <DEDUP_REMOVED lines=22> */
.L_x_42:
[----:B------:R-:W-:Y:S05]  /*1990*/  BSYNC.RECONVERGENT B1 ;  /* 0x0000000000017941 */ /* 0x000fea0003800200 */
.L_x_41:
[----:B------:R0:W-:Y:S01]  /*19a0*/  STG.E.64 desc[UR4][R14.64+0x13878], R2 ;  /* 0x013878020e007986 */ /* 0x0001e2000c101b04 */
[----:B------:R-:W-:Y:S05]  /*19b0*/  BRA `(.L_x_43) ;  /* 0x0000000000d47947 */ /* 0x000fea0003800000 */
.L_x_40:
        /* <DEDUP_REMOVED lines=24> */
.L_x_45:
[----:B------:R-:W-:Y:S05]  /*1b40*/  BSYNC.RECONVERGENT B1 ;  /* 0x0000000000017941 */ /* 0x000fea0003800200 */
.L_x_44:
[----:B------:R1:W-:Y:S01]  /*1b50*/  STG.E.64 desc[UR4][R20.64+0x18], R2 ;  /* 0x0000180214007986 */ /* 0x0003e2000c101b04 */
[----:B------:R-:W-:Y:S05]  /*1b60*/  BRA `(.L_x_43) ;  /* 0x0000000000687947 */ /* 0x000fea0003800000 */
.L_x_39:
        /* <DEDUP_REMOVED lines=24> */
.L_x_47:
[----:B------:R-:W-:Y:S05]  /*1cf0*/  BSYNC.RECONVERGENT B1 ;  /* 0x0000000000017941 */ /* 0x000fea0003800200 */
.L_x_46:
[----:B------:R2:W-:Y:S02]  /*1d00*/  STG.E.64 desc[UR4][R14.64], R2 ;  /* 0x000000020e007986 */ /* 0x0005e4000c101b04 */
.L_x_43:
[----:B------:R-:W-:Y:S02]  /*1d10*/  VIADD R6, R6, 0x4 ;  /* 0x0000000406067836 */ /* 0x000fe40000000000 */
[----:B------:R-:W-:Y:S01]  /*1d20*/  VIADD R5, R5, 0x4 ;  /* 0x0000000405057836 */ /* 0x000fe20000000000 */
[----:B------:R-:W-:Y:S06]  /*1d30*/  @P1 BRA `(.L_x_48) ;  /* 0xffffffe8009c1947 */ /* 0x000fec000383ffff */
[----:B------:R-:W-:Y:S05]  /*1d40*/  EXIT ;  /* 0x000000000000794d */ /* 0x000fea0003800000 */
        .weak           $__internal_0_$__cuda_sm20_div_rn_f64_full
        .type           $__internal_0_$__cuda_sm20_div_rn_f64_full,@function
        .size           $__internal_0_$__cuda_sm20_div_rn_f64_full,(.L_x_95 - $__internal_0_$__cuda_sm20_div_rn_f64_full)
$__internal_0_$__cuda_sm20_div_rn_f64_full:
[C---:B------:R-:W-:Y:S01]  /*1d50*/  FSETP.GEU.AND P0, PT, |R25|.reuse, 1.469367938527859385e-39, PT ;  /* 0x001000001900780b */ /* 0x040fe20003f0e200 */
[----:B------:R-:W-:Y:S01]  /*1d60*/  BSSY.RECONVERGENT B0, `(.L_x_49) ;  /* 0x0000056000007945 */ /* 0x000fe20003800200 */
[----:B------:R-:W-:Y:S02]  /*1d70*/  LOP3.LUT R22, R25, 0x800fffff, RZ, 0xc0, !PT ;  /* 0x800fffff19167812 */ /* 0x000fe400078ec0ff */
[C---:B------:R-:W-:Y:S02]  /*1d80*/  FSETP.GEU.AND P3, PT, |R27|.reuse, 1.469367938527859385e-39, PT ;  /* 0x001000001b00780b */ /* 0x040fe40003f6e200 */
[----:B------:R-:W-:Y:S01]  /*1d90*/  LOP3.LUT R23, R22, 0x3ff00000, RZ, 0xfc, !PT ;  /* 0x3ff0000016177812 */ /* 0x000fe200078efcff */
[----:B------:R-:W-:Y:S01]  /*1da0*/  IMAD.MOV.U32 R22, RZ, RZ, R24 ;  /* 0x000000ffff167224 */ /* 0x000fe200078e0018 */
[----:B------:R-:W-:Y:S02]  /*1db0*/  MOV R8, 0x1 ;  /* 0x0000000100087802 */ /* 0x000fe40000000f00 */
[----:B------:R-:W-:-:S02]  /*1dc0*/  LOP3.LUT R2, R27, 0x7ff00000, RZ, 0xc0, !PT ;  /* 0x7ff000001b027812 */ /* 0x000fc400078ec0ff */
[C---:B------:R-:W-:Y:S01]  /*1dd0*/  LOP3.LUT R7, R25.reuse, 0x7ff00000, RZ, 0xc0, !PT ;  /* 0x7ff0000019077812 */ /* 0x040fe200078ec0ff */
[----:B------:R-:W-:Y:S02]  /*1de0*/  @!P0 DMUL R22, R24, 8.98846567431157953865e+307 ;  /* 0x7fe0000018168828 */ /* 0x000fe40000000000 */
[----:B------:R-:W-:Y:S01]  /*1df0*/  IMAD.MOV.U32 R30, RZ, RZ, R2 ;  /* 0x000000ffff1e7224 */ /* 0x000fe200078e0002 */
[C---:B------:R-:W-:Y:S01]  /*1e00*/  ISETP.GE.U32.AND P2, PT, R2.reuse, R7, PT ;  /* 0x000000070200720c */ /* 0x040fe20003f46070 */
[----:B------:R-:W-:Y:S01]  /*1e10*/  @!P3 IMAD.MOV.U32 R32, RZ, RZ, RZ ;  /* 0x000000ffff20b224 */ /* 0x000fe200078e00ff */
[----:B------:R-:W-:Y:S01]  /*1e20*/  @!P3 LOP3.LUT R3, R25, 0x7ff00000, RZ, 0xc0, !PT ;  /* 0x7ff000001903b812 */ /* 0x000fe200078ec0ff */
[----:B------:R-:W0:Y:S03]  /*1e30*/  MUFU.RCP64H R9, R23 ;  /* 0x0000001700097308 */ /* 0x000e260000001800 */
[----:B------:R-:W-:Y:S01]  /*1e40*/  @!P3 ISETP.GE.U32.AND P4, PT, R2, R3, PT ;  /* 0x000000030200b20c */ /* 0x000fe20003f86070 */
[----:B------:R-:W-:Y:S01]  /*1e50*/  IMAD.MOV.U32 R3, RZ, RZ, 0x1ca00000 ;  /* 0x1ca00000ff037424 */ /* 0x000fe200078e00ff */
[----:B------:R-:W-:-:S04]  /*1e60*/  @!P0 LOP3.LUT R7, R23, 0x7ff00000, RZ, 0xc0, !PT ;  /* 0x7ff0000017078812 */ /* 0x000fc800078ec0ff */
[----:B------:R-:W-:Y:S01]  /*1e70*/  @!P3 SEL R33, R3, 0x63400000, !P4 ;  /* 0x634000000321b807 */ /* 0x000fe20006000000 */
[----:B0-----:R-:W-:-:S08]  /*1e80*/  DFMA R28, R8, -R22, 1 ;  /* 0x3ff00000081c742b */ /* 0x001fd00000000816 */
[----:B------:R-:W-:-:S08]  /*1e90*/  DFMA R28, R28, R28, R28 ;  /* 0x0000001c1c1c722b */ /* 0x000fd0000000001c */
[----:B------:R-:W-:Y:S01]  /*1ea0*/  DFMA R28, R8, R28, R8 ;  /* 0x0000001c081c722b */ /* 0x000fe20000000008 */
[--C-:B------:R-:W-:Y:S02]  /*1eb0*/  @!P3 LOP3.LUT R8, R33, 0x80000000, R27.reuse, 0xf8, !PT ;  /* 0x800000002108b812 */ /* 0x100fe400078ef81b */
[----:B------:R-:W-:Y:S02]  /*1ec0*/  SEL R9, R3, 0x63400000, !P2 ;  /* 0x6340000003097807 */ /* 0x000fe40005000000 */
[----:B------:R-:W-:Y:S01]  /*1ed0*/  @!P3 LOP3.LUT R33, R8, 0x100000, RZ, 0xfc, !PT ;  /* 0x001000000821b812 */ /* 0x000fe200078efcff */
[----:B------:R-:W-:Y:S02]  /*1ee0*/  IMAD.MOV.U32 R8, RZ, RZ, R26 ;  /* 0x000000ffff087224 */ /* 0x000fe400078e001a */
[----:B------:R-:W-:Y:S01]  /*1ef0*/  DFMA R34, R28, -R22, 1 ;  /* 0x3ff000001c22742b */ /* 0x000fe20000000816 */
[----:B------:R-:W-:-:S06]  /*1f00*/  LOP3.LUT R9, R9, 0x800fffff, R27, 0xf8, !PT ;  /* 0x800fffff09097812 */ /* 0x000fcc00078ef81b */
[----:B------:R-:W-:Y:S02]  /*1f10*/  @!P3 DFMA R8, R8, 2, -R32 ;  /* 0x400000000808b82b */ /* 0x000fe40000000820 */
[----:B------:R-:W-:-:S08]  /*1f20*/  DFMA R34, R28, R34, R28 ;  /* 0x000000221c22722b */ /* 0x000fd0000000001c */
[----:B------:R-:W-:Y:S01]  /*1f30*/  DMUL R32, R34, R8 ;  /* 0x0000000822207228 */ /* 0x000fe20000000000 */
[----:B------:R-:W-:-:S07]  /*1f40*/  @!P3 LOP3.LUT R30, R9, 0x7ff00000, RZ, 0xc0, !PT ;  /* 0x7ff00000091eb812 */ /* 0x000fce00078ec0ff */
[----:B------:R-:W-:-:S08]  /*1f50*/  DFMA R28, R32, -R22, R8 ;  /* 0x80000016201c722b */ /* 0x000fd00000000008 */
[----:B------:R-:W-:Y:S01]  /*1f60*/  DFMA R28, R34, R28, R32 ;  /* 0x0000001c221c722b */ /* 0x000fe20000000020 */
[----:B------:R-:W-:-:S04]  /*1f70*/  IADD3 R32, PT, PT, R30, -0x1, RZ ;  /* 0xffffffff1e207810 */ /* 0x000fc80007ffe0ff */
[----:B------:R-:W-:Y:S01]  /*1f80*/  ISETP.GT.U32.AND P0, PT, R32, 0x7feffffe, PT ;  /* 0x7feffffe2000780c */ /* 0x000fe20003f04070 */
[----:B------:R-:W-:-:S05]  /*1f90*/  VIADD R32, R7, 0xffffffff ;  /* 0xffffffff07207836 */ /* 0x000fca0000000000 */
[----:B------:R-:W-:-:S13]  /*1fa0*/  ISETP.GT.U32.OR P0, PT, R32, 0x7feffffe, P0 ;  /* 0x7feffffe2000780c */ /* 0x000fda0000704470 */
[----:B------:R-:W-:Y:S05]  /*1fb0*/  @P0 BRA `(.L_x_50) ;  /* 0x00000000006c0947 */ /* 0x000fea0003800000 */
[----:B------:R-:W-:Y:S01]  /*1fc0*/  LOP3.LUT R27, R25, 0x7ff00000, RZ, 0xc0, !PT ;  /* 0x7ff00000191b7812 */ /* 0x000fe200078ec0ff */
[----:B------:R-:W-:-:S03]  /*1fd0*/  IMAD.MOV.U32 R26, RZ, RZ, RZ ;  /* 0x000000ffff1a7224 */ /* 0x000fc600078e00ff */
[CC--:B------:R-:W-:Y:S02]  /*1fe0*/  VIADDMNMX R7, R2.reuse, -R27.reuse, 0xb9600000, !PT ;  /* 0xb960000002077446 */ /* 0x0c0fe4000780091b */
[----:B------:R-:W-:Y:S02]  /*1ff0*/  ISETP.GE.U32.AND P0, PT, R2, R27, PT ;  /* 0x0000001b0200720c */ /* 0x000fe40003f06070 */
[----:B------:R-:W-:Y:S02]  /*2000*/  VIMNMX R7, PT, PT, R7, 0x46a00000, PT ;  /* 0x46a0000007077848 */ /* 0x000fe40003fe0100 */
[----:B------:R-:W-:-:S05]  /*2010*/  SEL R2, R3, 0x63400000, !P0 ;  /* 0x6340000003027807 */ /* 0x000fca0004000000 */
[----:B------:R-:W-:-:S04]  /*2020*/  IMAD.IADD R7, R7, 0x1, -R2 ;  /* 0x0000000107077824 */ /* 0x000fc800078e0a02 */
[----:B------:R-:W-:-:S06]  /*2030*/  VIADD R27, R7, 0x7fe00000 ;  /* 0x7fe00000071b7836 */ /* 0x000fcc0000000000 */
[----:B------:R-:W-:-:S10]  /*2040*/  DMUL R2, R28, R26 ;  /* 0x0000001a1c027228 */ /* 0x000fd40000000000 */
[----:B------:R-:W-:-:S13]  /*2050*/  FSETP.GTU.AND P0, PT, |R3|, 1.469367938527859385e-39, PT ;  /* 0x001000000300780b */ /* 0x000fda0003f0c200 */
[----:B------:R-:W-:Y:S05]  /*2060*/  @P0 BRA `(.L_x_51) ;  /* 0x0000000000940947 */ /* 0x000fea0003800000 */
[----:B------:R-:W-:Y:S01]  /*2070*/  DFMA R8, R28, -R22, R8 ;  /* 0x800000161c08722b */ /* 0x000fe20000000008 */
[----:B------:R-:W-:-:S09]  /*2080*/  MOV R26, RZ ;  /* 0x000000ff001a7202 */ /* 0x000fd20000000f00 */
[C---:B------:R-:W-:Y:S02]  /*2090*/  FSETP.NEU.AND P0, PT, R9.reuse, RZ, PT ;  /* 0x000000ff0900720b */ /* 0x040fe40003f0d000 */
[----:B------:R-:W-:-:S04]  /*20a0*/  LOP3.LUT R25, R9, 0x80000000, R25, 0x48, !PT ;  /* 0x8000000009197812 */ /* 0x000fc800078e4819 */
[----:B------:R-:W-:-:S07]  /*20b0*/  LOP3.LUT R27, R25, R27, RZ, 0xfc, !PT ;  /* 0x0000001b191b7212 */ /* 0x000fce00078efcff */
[----:B------:R-:W-:Y:S05]  /*20c0*/  @!P0 BRA `(.L_x_51) ;  /* 0x00000000007c8947 */ /* 0x000fea0003800000 */
[----:B------:R-:W-:Y:S01]  /*20d0*/  IMAD.MOV R9, RZ, RZ, -R7 ;  /* 0x000000ffff097224 */ /* 0x000fe200078e0a07 */
[----:B------:R-:W-:Y:S01]  /*20e0*/  DMUL.RP R26, R28, R26 ;  /* 0x0000001a1c1a7228 */ /* 0x000fe20000008000 */
[----:B------:R-:W-:Y:S01]  /*20f0*/  IMAD.MOV.U32 R8, RZ, RZ, RZ ;  /* 0x000000ffff087224 */ /* 0x000fe200078e00ff */
[----:B------:R-:W-:-:S05]  /*2100*/  IADD3 R7, PT, PT, -R7, -0x43300000, RZ ;  /* 0xbcd0000007077810 */ /* 0x000fca0007ffe1ff */
[----:B------:R-:W-:-:S03]  /*2110*/  DFMA R8, R2, -R8, R28 ;  /* 0x800000080208722b */ /* 0x000fc6000000001c */
[----:B------:R-:W-:-:S07]  /*2120*/  LOP3.LUT R25, R27, R25, RZ, 0x3c, !PT ;  /* 0x000000191b197212 */ /* 0x000fce00078e3cff */
[----:B------:R-:W-:-:S04]  /*2130*/  FSETP.NEU.AND P0, PT, |R9|, R7, PT ;  /* 0x000000070900720b */ /* 0x000fc80003f0d200 */
[----:B------:R-:W-:Y:S02]  /*2140*/  FSEL R2, R26, R2, !P0 ;  /* 0x000000021a027208 */ /* 0x000fe40004000000 */
[----:B------:R-:W-:Y:S01]  /*2150*/  FSEL R3, R25, R3, !P0 ;  /* 0x0000000319037208 */ /* 0x000fe20004000000 */
[----:B------:R-:W-:Y:S06]  /*2160*/  BRA `(.L_x_51) ;  /* 0x0000000000547947 */ /* 0x000fec0003800000 */
.L_x_50:
[----:B------:R-:W-:-:S14]  /*2170*/  DSETP.NAN.AND P0, PT, R26, R26, PT ;  /* 0x0000001a1a00722a */ /* 0x000fdc0003f08000 */
[----:B------:R-:W-:Y:S05]  /*2180*/  @P0 BRA `(.L_x_52) ;  /* 0x0000000000440947 */ /* 0x000fea0003800000 */
[----:B------:R-:W-:-:S14]  /*2190*/  DSETP.NAN.AND P0, PT, R24, R24, PT ;  /* 0x000000181800722a */ /* 0x000fdc0003f08000 */
[----:B------:R-:W-:Y:S05]  /*21a0*/  @P0 BRA `(.L_x_53) ;  /* 0x0000000000300947 */ /* 0x000fea0003800000 */
[----:B------:R-:W-:Y:S01]  /*21b0*/  ISETP.NE.AND P0, PT, R30, R7, PT ;  /* 0x000000071e00720c */ /* 0x000fe20003f05270 */
[----:B------:R-:W-:Y:S02]  /*21c0*/  IMAD.MOV.U32 R2, RZ, RZ, 0x0 ;  /* 0x00000000ff027424 */ /* 0x000fe400078e00ff */
[----:B------:R-:W-:-:S10]  /*21d0*/  IMAD.MOV.U32 R3, RZ, RZ, -0x80000 ;  /* 0xfff80000ff037424 */ /* 0x000fd400078e00ff */
[----:B------:R-:W-:Y:S05]  /*21e0*/  @!P0 BRA `(.L_x_51) ;  /* 0x0000000000348947 */ /* 0x000fea0003800000 */
[----:B------:R-:W-:Y:S02]  /*21f0*/  ISETP.NE.AND P0, PT, R30, 0x7ff00000, PT ;  /* 0x7ff000001e00780c */ /* 0x000fe40003f05270 */
[----:B------:R-:W-:Y:S02]  /*2200*/  LOP3.LUT R3, R27, 0x80000000, R25, 0x48, !PT ;  /* 0x800000001b037812 */ /* 0x000fe400078e4819 */
[----:B------:R-:W-:-:S13]  /*2210*/  ISETP.EQ.OR P0, PT, R7, RZ, !P0 ;  /* 0x000000ff0700720c */ /* 0x000fda0004702670 */
[----:B------:R-:W-:Y:S02]  /*2220*/  @P0 LOP3.LUT R7, R3, 0x7ff00000, RZ, 0xfc, !PT ;  /* 0x7ff0000003070812 */ /* 0x000fe400078efcff */
[----:B------:R-:W-:Y:S01]  /*2230*/  @!P0 MOV R2, RZ ;  /* 0x000000ff00028202 */ /* 0x000fe20000000f00 */
[----:B------:R-:W-:Y:S02]  /*2240*/  @P0 IMAD.MOV.U32 R2, RZ, RZ, RZ ;  /* 0x000000ffff020224 */ /* 0x000fe400078e00ff */
[----:B------:R-:W-:Y:S01]  /*2250*/  @P0 IMAD.MOV.U32 R3, RZ, RZ, R7 ;  /* 0x000000ffff030224 */ /* 0x000fe200078e0007 */
[----:B------:R-:W-:Y:S06]  /*2260*/  BRA `(.L_x_51) ;  /* 0x0000000000147947 */ /* 0x000fec0003800000 */
.L_x_53:
[----:B------:R-:W-:Y:S01]  /*2270*/  LOP3.LUT R3, R25, 0x80000, RZ, 0xfc, !PT ;  /* 0x0008000019037812 */ /* 0x000fe200078efcff */
[----:B------:R-:W-:Y:S01]  /*2280*/  IMAD.MOV.U32 R2, RZ, RZ, R24 ;  /* 0x000000ffff027224 */ /* 0x000fe200078e0018 */
[----:B------:R-:W-:Y:S06]  /*2290*/  BRA `(.L_x_51) ;  /* 0x0000000000087947 */ /* 0x000fec0003800000 */
.L_x_52:
[----:B------:R-:W-:Y:S01]  /*22a0*/  LOP3.LUT R3, R27, 0x80000, RZ, 0xfc, !PT ;  /* 0x000800001b037812 */ /* 0x000fe200078efcff */
[----:B------:R-:W-:-:S07]  /*22b0*/  IMAD.MOV.U32 R2, RZ, RZ, R26 ;  /* 0x000000ffff027224 */ /* 0x000fce00078e001a */
.L_x_51:
[----:B------:R-:W-:Y:S05]  /*22c0*/  BSYNC.RECONVERGENT B0 ;  /* 0x0000000000007941 */ /* 0x000fea0003800200 */
.L_x_49:
[----:B------:R-:W-:Y:S01]  /*22d0*/  MOV R7, R2 ;  /* 0x0000000200077202 */ /* 0x000fe20000000f00 */
[----:B------:R-:W-:Y:S02]  /*22e0*/  IMAD.MOV.U32 R8, RZ, RZ, R3 ;  /* 0x000000ffff087224 */ /* 0x000fe400078e0003 */
[----:B------:R-:W-:Y:S02]  /*22f0*/  IMAD.MOV.U32 R2, RZ, RZ, R0 ;  /* 0x000000ffff027224 */ /* 0x000fe400078e0000 */
[----:B------:R-:W-:-:S04]  /*2300*/  IMAD.MOV.U32 R3, RZ, RZ, 0x0 ;  /* 0x00000000ff037424 */ /* 0x000fc800078e00ff */
[----:B------:R-:W-:Y:S05]  /*2310*/  RET.REL.NODEC R2 `(_Z14preguntaCuatrofi) ;  /* 0xffffffdc02387950 */ /* 0x000fea0003c3ffff */
.L_x_54:
        /* <DEDUP_REMOVED lines=14> */
.L_x_95:


//--------------------- .text._Z12preguntaTresPdf --------------------------
	.section	.text._Z12preguntaTresPdf,"ax",@progbits
	.align	128
        .global         _Z12preguntaTresPdf
        .type           _Z12preguntaTresPdf,@function
        .size           _Z12preguntaTresPdf,(.L_x_96 - _Z12preguntaTresPdf)
        .other          _Z12preguntaTresPdf,@"STO_CUDA_ENTRY STV_DEFAULT"
_Z12preguntaTresPdf:
.text._Z12preguntaTresPdf:
[----:B------:R-:W-:Y:S01]  /*0000*/  LDC R1, c[0x0][0x37c] ;  /* 0x0000df00ff017b82 */ /* 0x000fe20000000800 */
[----:B------:R-:W0:Y:S07]  /*0010*/  S2R R0, SR_TID.X ;  /* 0x0000000000007919 */ /* 0x000e2e0000002100 */
[----:B------:R-:W0:Y:S08]  /*0020*/  S2UR UR4, SR_CTAID.X ;  /* 0x00000000000479c3 */ /* 0x000e300000002500 */
[----:B------:R-:W0:Y:S02]  /*0030*/  LDC R3, c[0x0][0x360] ;  /* 0x0000d800ff037b82 */ /* 0x000e240000000800 */
[----:B0-----:R-:W-:-:S05]  /*0040*/  IMAD R0, R3, UR4, R0 ;  /* 0x0000000403007c24 */ /* 0x001fca000f8e0200 */
[----:B------:R-:W-:-:S13]  /*0050*/  ISETP.GT.AND P0, PT, R0, 0x9c3, PT ;  /* 0x000009c30000780c */ /* 0x000fda0003f04270 */
[----:B------:R-:W-:Y:S05]  /*0060*/  @P0 EXIT ;  /* 0x000000000000094d */ /* 0x000fea0003800000 */
[----:B------:R-:W0:Y:S01]  /*0070*/  LDC R8, c[0x0][0x388] ;  /* 0x0000e200ff087b82 */ /* 0x000e220000000800 */
[----:B------:R-:W-:Y:S01]  /*0080*/  IMAD R7, R0, 0x2710, RZ ;  /* 0x0000271000077824 */ /* 0x000fe200078e02ff */
[----:B------:R-:W1:Y:S01]  /*0090*/  LDCU.64 UR6, c[0x0][0x358] ;  /* 0x00006b00ff0677ac */ /* 0x000e620008000a00 */
[----:B------:R-:W-:-:S05]  /*00a0*/  UMOV UR4, 0x1 ;  /* 0x0000000100047882 */ /* 0x000fca0000000000 */
[----:B------:R-:W2:Y:S01]  /*00b0*/  LDC.64 R10, c[0x0][0x380] ;  /* 0x0000e000ff0a7b82 */ /* 0x000ea20000000a00 */
[----:B0-----:R-:W-:-:S06]  /*00c0*/  FADD R8, R8, R8 ;  /* 0x0000000808087221 */ /* 0x001fcc0000000000 */
[----:B------:R-:W0:Y:S01]  /*00d0*/  F2F.F64.F32 R8, R8 ;  /* 0x0000000800087310 */ /* 0x000e220000201800 */
[----:B--2---:R-:W-:-:S04]  /*00e0*/  IMAD.WIDE R10, R7, 0x8, R10 ;  /* 0x00000008070a7825 */ /* 0x004fc800078e020a */
[----:B-1----:R-:W-:-:S07]  /*00f0*/  VIADD R7, R7, 0x1 ;  /* 0x0000000107077836 */ /* 0x002fce0000000000 */
.L_x_68:
[----:B------:R-:W-:Y:S01]  /*0100*/  UIADD3 UR4, UPT, UPT, UR4, 0x1, URZ ;  /* 0x0000000104047890 */ /* 0x000fe2000fffe0ff */
[----:B------:R-:W-:Y:S01]  /*0110*/  IMAD.MOV.U32 R6, RZ, RZ, -0x2710 ;  /* 0xffffd8f0ff067424 */ /* 0x000fe200078e00ff */
[----:B------:R-:W-:Y:S01]  /*0120*/  UMOV UR5, 0x270c ;  /* 0x0000270c00057882 */ /* 0x000fe20000000000 */
[----:B------:R-:W-:Y:S01]  /*0130*/  IMAD.MOV.U32 R0, RZ, RZ, R7 ;  /* 0x000000ffff007224 */ /* 0x000fe200078e0007 */
[----:B0----5:R-:W-:-:S11]  /*0140*/  UISETP.NE.AND UP0, UPT, UR4, 0xb, UPT ;  /* 0x0000000b0400788c */ /* 0x021fd6000bf05270 */
.L_x_67:
[----:B------:R-:W1:Y:S01]  /*0150*/  LDC.64 R12, c[0x0][0x380] ;  /* 0x0000e000ff0c7b82 */ /* 0x000e620000000a00 */
[----:B------:R-:W-:-:S13]  /*0160*/  ISETP.NE.AND P0, PT, R6, -0x2710, PT ;  /* 0xffffd8f00600780c */ /* 0x000fda0003f05270 */
[----:B------:R-:W2:Y:S04]  /*0170*/  @!P0 LDG.E.64 R18, desc[UR6][R10.64+0x8] ;  /* 0x000008060a128981 */ /* 0x000ea8000c1e1b00 */
[----:B0-----:R-:W2:Y:S01]  /*0180*/  @!P0 LDG.E.64 R2, desc[UR6][R10.64+0x13878] ;  /* 0x013878060a028981 */ /* 0x001ea2000c1e1b00 */
[----:B0-----:R-:W0:Y:S01]  /*0190*/  MUFU.RCP64H R23, R9 ;  /* 0x0000000900177308 */ /* 0x001e220000001800 */
[----:B------:R-:W-:Y:S02]  /*01a0*/  IMAD.MOV.U32 R22, RZ, RZ, 0x1 ;  /* 0x00000001ff167424 */ /* 0x000fe400078e00ff */
[----:B-----5:R3:W5:Y:S01]  /*01b0*/  @!P0 LDG.E.64 R14, desc[UR6][R10.64] ;  /* 0x000000060a0e8981 */ /* 0x020762000c1e1b00 */
[----:B-1----:R-:W-:-:S05]  /*01c0*/  IMAD.WIDE R12, R0, 0x8, R12 ;  /* 0x00000008000c7825 */ /* 0x002fca00078e020c */
[----:B------:R-:W4:Y:S04]  /*01d0*/  @P0 LDG.E.64 R20, desc[UR6][R12.64+-0x10] ;  /* 0xfffff0060c140981 */ /* 0x000f28000c1e1b00 */
[----:B------:R-:W4:Y:S01]  /*01e0*/  LDG.E.64 R4, desc[UR6][R12.64] ;  /* 0x000000060c047981 */ /* 0x000f22000c1e1b00 */
[----:B0-----:R-:W-:-:S08]  /*01f0*/  DFMA R24, -R8, R22, 1 ;  /* 0x3ff000000818742b */ /* 0x001fd00000000116 */
[----:B------:R-:W-:-:S08]  /*0200*/  DFMA R24, R24, R24, R24 ;  /* 0x000000181818722b */ /* 0x000fd00000000018 */
[----:B------:R-:W-:Y:S01]  /*0210*/  DFMA R24, R22, R24, R22 ;  /* 0x000000181618722b */ /* 0x000fe20000000016 */
[----:B------:R-:W-:Y:S01]  /*0220*/  UIADD3 UR5, UPT, UPT, UR5, -0x4, URZ ;  /* 0xfffffffc05057890 */ /* 0x000fe2000fffe0ff */
[----:B------:R-:W-:Y:S03]  /*0230*/  BSSY.RECONVERGENT B0, `(.L_x_55) ;  /* 0x000001c000007945 */ /* 0x000fe60003800200 */
[----:B------:R-:W-:Y:S01]  /*0240*/  UISETP.NE.AND UP1, UPT, UR5, -0x4, UPT ;  /* 0xfffffffc0500788c */ /* 0x000fe2000bf25270 */
[----:B--2---:R-:W-:Y:S02]  /*0250*/  @!P0 DADD R18, R18, -R2 ;  /* 0x0000000012128229 */ /* 0x004fe40000000802 */
[----:B------:R-:W-:-:S08]  /*0260*/  DFMA R2, -R8, R24, 1 ;  /* 0x3ff000000802742b */ /* 0x000fd00000000118 */
[----:B------:R-:W-:Y:S02]  /*0270*/  DFMA R2, R24, R2, R24 ;  /* 0x000000021802722b */ /* 0x000fe40000000018 */
[----:B----4-:R-:W-:-:S08]  /*0280*/  @P0 DADD R18, R4, -R20 ;  /* 0x0000000004120229 */ /* 0x010fd00000000814 */
[----:B------:R-:W-:-:S08]  /*0290*/  DMUL R20, R2, R18 ;  /* 0x0000001202147228 */ /* 0x000fd00000000000 */
[----:B------:R-:W-:-:S08]  /*02a0*/  DFMA R22, -R8, R20, R18 ;  /* 0x000000140816722b */ /* 0x000fd00000000112 */
[----:B------:R-:W-:Y:S01]  /*02b0*/  DFMA R2, R2, R22, R20 ;  /* 0x000000160202722b */ /* 0x000fe20000000014 */
[----:B------:R-:W-:Y:S02]  /*02c0*/  IMAD.MOV.U32 R20, RZ, RZ, R16 ;  /* 0x000000ffff147224 */ /* 0x000fe400078e0010 */
[----:B------:R-:W-:-:S05]  /*02d0*/  IMAD.MOV.U32 R21, RZ, RZ, R17 ;  /* 0x000000ffff157224 */ /* 0x000fca00078e0011 */
[----:B------:R3:W-:Y:S02]  /*02e0*/  @P0 STG.E.64 desc[UR6][R12.64+-0x10], R20 ;  /* 0xfffff0140c000986 */ /* 0x0007e4000c101b06 */
[----:B------:R-:W-:Y:S01]  /*02f0*/  FFMA R16, RZ, R9, R3 ;  /* 0x00000009ff107223 */ /* 0x000fe20000000003 */
[----:B------:R-:W-:-:S04]  /*0300*/  FSETP.GEU.AND P2, PT, |R19|, 6.5827683646048100446e-37, PT ;  /* 0x036000001300780b */ /* 0x000fc80003f4e200 */
[----:B------:R-:W-:Y:S01]  /*0310*/  FSETP.GT.AND P1, PT, |R16|, 1.469367938527859385e-39, PT ;  /* 0x001000001000780b */ /* 0x000fe20003f24200 */
[--C-:B------:R-:W-:Y:S01]  /*0320*/  @!P0 IMAD.MOV.U32 R17, RZ, RZ, R5.reuse ;  /* 0x000000ffff118224 */ /* 0x100fe200078e0005 */
[----:B------:R-:W-:Y:S01]  /*0330*/  @!P0 MOV R16, R4 ;  /* 0x0000000400108202 */ /* 0x000fe20000000f00 */
[----:B------:R-:W-:Y:S02]  /*0340*/  @P0 IMAD.MOV.U32 R16, RZ, RZ, R4 ;  /* 0x000000ffff100224 */ /* 0x000fe400078e0004 */
[----:B------:R-:W-:-:S08]  /*0350*/  @P0 IMAD.MOV.U32 R17, RZ, RZ, R5 ;  /* 0x000000ffff110224 */ /* 0x000fd000078e0005 */
[----:B---3--:R-:W-:Y:S05]  /*0360*/  @P1 BRA P2, `(.L_x_56) ;  /* 0x0000000000201947 */ /* 0x008fea0001000000 */
[----:B------:R-:W-:Y:S01]  /*0370*/  IMAD.MOV.U32 R24, RZ, RZ, R18 ;  /* 0x000000ffff187224 */ /* 0x000fe200078e0012 */
[----:B------:R-:W-:Y:S01]  /*0380*/  MOV R23, R9 ;  /* 0x0000000900177202 */ /* 0x000fe20000000f00 */
[----:B------:R-:W-:Y:S01]  /*0390*/  IMAD.MOV.U32 R25, RZ, RZ, R19 ;  /* 0x000000ffff197224 */ /* 0x000fe200078e0013 */
[----:B------:R-:W-:Y:S01]  /*03a0*/  MOV R34, 0x3d0 ;  /* 0x000003d000227802 */ /* 0x000fe20000000f00 */
[----:B------:R-:W-:-:S07]  /*03b0*/  IMAD.MOV.U32 R22, RZ, RZ, R8 ;  /* 0x000000ffff167224 */ /* 0x000fce00078e0008 */
[----:B-----5:R-:W-:Y:S05]  /*03c0*/  CALL.REL.NOINC `($__internal_1_$__cuda_sm20_div_rn_f64_full) ;  /* 0x0000000400cc7944 */ /* 0x020fea0003c00000 */
[----:B------:R-:W-:Y:S02]  /*03d0*/  IMAD.MOV.U32 R2, RZ, RZ, R30 ;  /* 0x000000ffff027224 */ /* 0x000fe400078e001e */
[----:B------:R-:W-:-:S07]  /*03e0*/  IMAD.MOV.U32 R3, RZ, RZ, R31 ;  /* 0x000000ffff037224 */ /* 0x000fce00078e001f */
.L_x_56:
[----:B------:R-:W-:Y:S05]  /*03f0*/  BSYNC.RECONVERGENT B0 ;  /* 0x0000000000007941 */ /* 0x000fea0003800200 */
.L_x_55:
[----:B------:R-:W2:Y:S04]  /*0400*/  LDG.E.64 R18, desc[UR6][R12.64+0x8] ;  /* 0x000008060c127981 */ /* 0x000ea8000c1e1b00 */
        /* <DEDUP_REMOVED lines=20> */
[----:B-----5:R-:W-:Y:S05]  /*0550*/  CALL.REL.NOINC `($__internal_1_$__cuda_sm20_div_rn_f64_full) ;  /* 0x0000000400687944 */ /* 0x020fea0003c00000 */
[----:B------:R-:W-:Y:S01]  /*0560*/  IMAD.MOV.U32 R4, RZ, RZ, R30 ;  /* 0x000000ffff047224 */ /* 0x000fe200078e001e */
[----:B------:R-:W-:-:S07]  /*0570*/  MOV R5, R31 ;  /* 0x0000001f00057202 */ /* 0x000fce0000000f00 */
.L_x_58:
[----:B------:R-:W-:Y:S05]  /*0580*/  BSYNC.RECONVERGENT B0 ;  /* 0x0000000000007941 */ /* 0x000fea0003800200 */
.L_x_57:
[----:B------:R-:W2:Y:S01]  /*0590*/  LDG.E.64 R24, desc[UR6][R12.64+0x10] ;  /* 0x000010060c187981 */ /* 0x000ea2000c1e1b00 */
[----:B------:R-:W0:Y:S01]  /*05a0*/  MUFU.RCP64H R21, R9 ;  /* 0x0000000900157308 */ /* 0x000e220000001800 */
[----:B------:R-:W-:Y:S01]  /*05b0*/  IMAD.MOV.U32 R20, RZ, RZ, 0x1 ;  /* 0x00000001ff147424 */ /* 0x000fe200078e00ff */
[----:B------:R-:W-:Y:S01]  /*05c0*/  BSSY.RECONVERGENT B0, `(.L_x_59) ;  /* 0x0000015000007945 */ /* 0x000fe20003800200 */
[----:B------:R1:W-:Y:S04]  /*05d0*/  STG.E.64 desc[UR6][R12.64+-0x8], R2 ;  /* 0xfffff8020c007986 */ /* 0x0003e8000c101b06 */
        /* <DEDUP_REMOVED lines=12> */
[----:B-1----:R-:W-:Y:S05]  /*06a0*/  @P0 BRA P1, `(.L_x_60) ;  /* 0x0000000000180947 */ /* 0x002fea0000800000 */
[----:B------:R-:W-:Y:S01]  /*06b0*/  IMAD.MOV.U32 R22, RZ, RZ, R8 ;  /* 0x000000ffff167224 */ /* 0x000fe200078e0008 */
[----:B------:R-:W-:Y:S01]  /*06c0*/  MOV R34, 0x6f0 ;  /* 0x000006f000227802 */ /* 0x000fe20000000f00 */
[----:B------:R-:W-:-:S07]  /*06d0*/  IMAD.MOV.U32 R23, RZ, RZ, R9 ;  /* 0x000000ffff177224 */ /* 0x000fce00078e0009 */
[----:B-----5:R-:W-:Y:S05]  /*06e0*/  CALL.REL.NOINC `($__internal_1_$__cuda_sm20_div_rn_f64_full) ;  /* 0x0000000400047944 */ /* 0x020fea0003c00000 */
[----:B------:R-:W-:Y:S02]  /*06f0*/  IMAD.MOV.U32 R16, RZ, RZ, R30 ;  /* 0x000000ffff107224 */ /* 0x000fe400078e001e */
[----:B------:R-:W-:-:S07]  /*0700*/  IMAD.MOV.U32 R17, RZ, RZ, R31 ;  /* 0x000000ffff117224 */ /* 0x000fce00078e001f */
.L_x_60:
[----:B------:R-:W-:Y:S05]  /*0710*/  BSYNC.RECONVERGENT B0 ;  /* 0x0000000000007941 */ /* 0x000fea0003800200 */
.L_x_59:
[----:B------:R0:W-:Y:S01]  /*0720*/  STG.E.64 desc[UR6][R12.64], R4 ;  /* 0x000000040c007986 */ /* 0x0001e2000c101b06 */
[----:B------:R-:W-:-:S13]  /*0730*/  ISETP.NE.AND P0, PT, R6, -0x4, PT ;  /* 0xfffffffc0600780c */ /* 0x000fda0003f05270 */
[----:B0-----:R-:W-:Y:S05]  /*0740*/  @P0 BRA `(.L_x_61) ;  /* 0x00000000006c0947 */ /* 0x001fea0003800000 */
        /* <DEDUP_REMOVED lines=9> */
[----:B--2--5:R-:W-:-:S08]  /*07e0*/  DADD R24, R14, -R2 ;  /* 0x000000000e187229 */ /* 0x024fd00000000802 */
        /* <DEDUP_REMOVED lines=10> */
[----:B------:R-:W-:Y:S05]  /*0890*/  CALL.REL.NOINC `($__internal_1_$__cuda_sm20_div_rn_f64_full) ;  /* 0x0000000000987944 */ /* 0x000fea0003c00000 */
[----:B------:R-:W-:Y:S02]  /*08a0*/  IMAD.MOV.U32 R2, RZ, RZ, R30 ;  /* 0x000000ffff027224 */ /* 0x000fe400078e001e */
[----:B------:R-:W-:-:S07]  /*08b0*/  IMAD.MOV.U32 R3, RZ, RZ, R31 ;  /* 0x000000ffff037224 */ /* 0x000fce00078e001f */
.L_x_63:
[----:B------:R-:W-:Y:S05]  /*08c0*/  BSYNC.RECONVERGENT B0 ;  /* 0x0000000000007941 */ /* 0x000fea0003800200 */
.L_x_62:
[----:B------:R0:W-:Y:S04]  /*08d0*/  STG.E.64 desc[UR6][R10.64+0x13878], R2 ;  /* 0x013878020a007986 */ /* 0x0001e8000c101b06 */
[----:B------:R0:W-:Y:S01]  /*08e0*/  STG.E.64 desc[UR6][R10.64+0x13870], R16 ;  /* 0x013870100a007986 */ /* 0x0001e2000c101b06 */
[----:B------:R-:W-:Y:S05]  /*08f0*/  BRA `(.L_x_64) ;  /* 0x00000000006c7947 */ /* 0x000fea0003800000 */
.L_x_61:
        /* <DEDUP_REMOVED lines=9> */
[----:B--2---:R-:W-:-:S08]  /*0990*/  DADD R24, -R18, R2 ;  /* 0x0000000012187229 */ /* 0x004fd00000000102 */
        /* <DEDUP_REMOVED lines=10> */
[----:B-----5:R-:W-:Y:S05]  /*0a40*/  CALL.REL.NOINC `($__internal_1_$__cuda_sm20_div_rn_f64_full) ;  /* 0x00000000002c7944 */ /* 0x020fea0003c00000 */
[----:B------:R-:W-:Y:S02]  /*0a50*/  IMAD.MOV.U32 R2, RZ, RZ, R30 ;  /* 0x000000ffff027224 */ /* 0x000fe400078e001e */
[----:B------:R-:W-:-:S07]  /*0a60*/  IMAD.MOV.U32 R3, RZ, RZ, R31 ;  /* 0x000000ffff037224 */ /* 0x000fce00078e001f */
.L_x_66:
[----:B------:R-:W-:Y:S05]  /*0a70*/  BSYNC.RECONVERGENT B0 ;  /* 0x0000000000007941 */ /* 0x000fea0003800200 */
.L_x_65:
[----:B------:R0:W-:Y:S02]  /*0a80*/  STG.E.64 desc[UR6][R12.64+0x8], R16 ;  /* 0x000008100c007986 */ /* 0x0001e4000c101b06 */
[----:B0-----:R-:W-:Y:S02]  /*0a90*/  IMAD.MOV.U32 R16, RZ, RZ, R2 ;  /* 0x000000ffff107224 */ /* 0x001fe400078e0002 */
[----:B------:R-:W-:-:S07]  /*0aa0*/  IMAD.MOV.U32 R17, RZ, RZ, R3 ;  /* 0x000000ffff117224 */ /* 0x000fce00078e0003 */
.L_x_64:
[----:B------:R-:W-:Y:S01]  /*0ab0*/  VIADD R6, R6, 0x4 ;  /* 0x0000000406067836 */ /* 0x000fe20000000000 */
[----:B------:R-:W-:Y:S01]  /*0ac0*/  IADD3 R0, PT, PT, R0, 0x4, RZ ;  /* 0x0000000400007810 */ /* 0x000fe20007ffe0ff */
[----:B------:R-:W-:Y:S06]  /*0ad0*/  BRA.U UP1, `(.L_x_67) ;  /* 0xfffffff5019c7547 */ /* 0x000fec000b83ffff */
[----:B------:R-:W-:Y:S05]  /*0ae0*/  BRA.U UP0, `(.L_x_68) ;  /* 0xfffffff500847547 */ /* 0x000fea000b83ffff */
[----:B------:R-:W-:Y:S05]  /*0af0*/  EXIT ;  /* 0x000000000000794d */ /* 0x000fea0003800000 */
        .weak           $__internal_1_$__cuda_sm20_div_rn_f64_full
        .type           $__internal_1_$__cuda_sm20_div_rn_f64_full,@function
        .size           $__internal_1_$__cuda_sm20_div_rn_f64_full,(.L_x_96 - $__internal_1_$__cuda_sm20_div_rn_f64_full)
$__internal_1_$__cuda_sm20_div_rn_f64_full:
[C---:B------:R-:W-:Y:S01]  /*0b00*/  FSETP.GEU.AND P0, PT, |R23|.reuse, 1.469367938527859385e-39, PT ;  /* 0x001000001700780b */ /* 0x040fe20003f0e200 */
[----:B------:R-:W-:Y:S01]  /*0b10*/  IMAD.MOV.U32 R26, RZ, RZ, 0x1 ;  /* 0x00000001ff1a7424 */ /* 0x000fe200078e00ff */
[----:B------:R-:W-:Y:S01]  /*0b20*/  LOP3.LUT R20, R23, 0x800fffff, RZ, 0xc0, !PT ;  /* 0x800fffff17147812 */ /* 0x000fe200078ec0ff */
[----:B------:R-:W-:Y:S01]  /*0b30*/  IMAD.MOV.U32 R36, RZ, RZ, 0x1ca00000 ;  /* 0x1ca00000ff247424 */ /* 0x000fe200078e00ff */
[C---:B------:R-:W-:Y:S01]  /*0b40*/  FSETP.GEU.AND P2, PT, |R25|.reuse, 1.469367938527859385e-39, PT ;  /* 0x001000001900780b */ /* 0x040fe20003f4e200 */
[----:B------:R-:W-:Y:S01]  /*0b50*/  BSSY.RECONVERGENT B1, `(.L_x_69) ;  /* 0x0000052000017945 */ /* 0x000fe20003800200 */
[----:B------:R-:W-:Y:S01]  /*0b60*/  LOP3.LUT R21, R20, 0x3ff00000, RZ, 0xfc, !PT ;  /* 0x3ff0000014157812 */ /* 0x000fe200078efcff */
[----:B------:R-:W-:Y:S01]  /*0b70*/  IMAD.MOV.U32 R20, RZ, RZ, R22 ;  /* 0x000000ffff147224 */ /* 0x000fe200078e0016 */
[----:B------:R-:W-:Y:S02]  /*0b80*/  LOP3.LUT R35, R25, 0x7ff00000, RZ, 0xc0, !PT ;  /* 0x7ff0000019237812 */ /* 0x000fe400078ec0ff */
[----:B------:R-:W-:-:S03]  /*0b90*/  LOP3.LUT R37, R23, 0x7ff00000, RZ, 0xc0, !PT ;  /* 0x7ff0000017257812 */ /* 0x000fc600078ec0ff */
[----:B------:R-:W-:Y:S01]  /*0ba0*/  @!P0 DMUL R20, R22, 8.98846567431157953865e+307 ;  /* 0x7fe0000016148828 */ /* 0x000fe20000000000 */
[----:B------:R-:W-:-:S03]  /*0bb0*/  ISETP.GE.U32.AND P1, PT, R35, R37, PT ;  /* 0x000000252300720c */ /* 0x000fc60003f26070 */
[----:B------:R-:W-:Y:S01]  /*0bc0*/  @!P2 LOP3.LUT R28, R23, 0x7ff00000, RZ, 0xc0, !PT ;  /* 0x7ff00000171ca812 */ /* 0x000fe200078ec0ff */
[----:B------:R-:W-:Y:S01]  /*0bd0*/  @!P2 IMAD.MOV.U32 R32, RZ, RZ, RZ ;  /* 0x000000ffff20a224 */ /* 0x000fe200078e00ff */
[----:B------:R-:W0:Y:S02]  /*0be0*/  MUFU.RCP64H R27, R21 ;  /* 0x00000015001b7308 */ /* 0x000e240000001800 */
[----:B------:R-:W-:Y:S02]  /*0bf0*/  @!P2 ISETP.GE.U32.AND P3, PT, R35, R28, PT ;  /* 0x0000001c2300a20c */ /* 0x000fe40003f66070 */
[----:B------:R-:W-:Y:S02]  /*0c00*/  @!P0 LOP3.LUT R37, R21, 0x7ff00000, RZ, 0xc0, !PT ;  /* 0x7ff0000015258812 */ /* 0x000fe400078ec0ff */
        /* <DEDUP_REMOVED lines=12> */
[----:B------:R-:W-:-:S08]  /*0cd0*/  DMUL R30, R28, R26 ;  /* 0x0000001a1c1e7228 */ /* 0x000fd00000000000 */
[----:B------:R-:W-:-:S08]  /*0ce0*/  DFMA R32, R30, -R20, R26 ;  /* 0x800000141e20722b */ /* 0x000fd0000000001a */
[----:B------:R-:W-:Y:S01]  /*0cf0*/  DFMA R32, R28, R32, R30 ;  /* 0x000000201c20722b */ /* 0x000fe2000000001e */
[----:B------:R-:W-:Y:S02]  /*0d00*/  MOV R28, R35 ;  /* 0x00000023001c7202 */ /* 0x000fe40000000f00 */
[----:B------:R-:W-:-:S05]  /*0d10*/  @!P2 LOP3.LUT R28, R27, 0x7ff00000, RZ, 0xc0, !PT ;  /* 0x7ff000001b1ca812 */ /* 0x000fca00078ec0ff */
[----:B------:R-:W-:-:S05]  /*0d20*/  VIADD R29, R28, 0xffffffff ;  /* 0xffffffff1c1d7836 */ /* 0x000fca0000000000 */
[----:B------:R-:W-:Y:S01]  /*0d30*/  ISETP.GT.U32.AND P0, PT, R29, 0x7feffffe, PT ;  /* 0x7feffffe1d00780c */ /* 0x000fe20003f04070 */
[----:B------:R-:W-:-:S05]  /*0d40*/  VIADD R29, R37, 0xffffffff ;  /* 0xffffffff251d7836 */ /* 0x000fca0000000000 */
[----:B------:R-:W-:-:S13]  /*0d50*/  ISETP.GT.U32.OR P0, PT, R29, 0x7feffffe, P0 ;  /* 0x7feffffe1d00780c */ /* 0x000fda0000704470 */
[----:B------:R-:W-:Y:S05]  /*0d60*/  @P0 BRA `(.L_x_70) ;  /* 0x00000000006c0947 */ /* 0x000fea0003800000 */
[----:B------:R-:W-:-:S04]  /*0d70*/  LOP3.LUT R28, R23, 0x7ff00000, RZ, 0xc0, !PT ;  /* 0x7ff00000171c7812 */ /* 0x000fc800078ec0ff */
[CC--:B------:R-:W-:Y:S02]  /*0d80*/  VIADDMNMX R24, R35.reuse, -R28.reuse, 0xb9600000, !PT ;  /* 0xb960000023187446 */ /* 0x0c0fe4000780091c */
[----:B------:R-:W-:Y:S02]  /*0d90*/  ISETP.GE.U32.AND P0, PT, R35, R28, PT ;  /* 0x0000001c2300720c */ /* 0x000fe40003f06070 */
[----:B------:R-:W-:Y:S02]  /*0da0*/  VIMNMX R24, PT, PT, R24, 0x46a00000, PT ;  /* 0x46a0000018187848 */ /* 0x000fe40003fe0100 */
[----:B------:R-:W-:-:S05]  /*0db0*/  SEL R25, R36, 0x63400000, !P0 ;  /* 0x6340000024197807 */ /* 0x000fca0004000000 */
[----:B------:R-:W-:Y:S02]  /*0dc0*/  IMAD.IADD R28, R24, 0x1, -R25 ;  /* 0x00000001181c7824 */ /* 0x000fe400078e0a19 */
[----:B------:R-:W-:Y:S02]  /*0dd0*/  IMAD.MOV.U32 R24, RZ, RZ, RZ ;  /* 0x000000ffff187224 */ /* 0x000fe400078e00ff */
        /* <DEDUP_REMOVED lines=12> */
[----:B------:R-:W-:-:S06]  /*0ea0*/  IMAD.MOV.U32 R20, RZ, RZ, RZ ;  /* 0x000000ffff147224 */ /* 0x000fcc00078e00ff */
[----:B------:R-:W-:-:S03]  /*0eb0*/  DFMA R20, R30, -R20, R32 ;  /* 0x800000141e14722b */ /* 0x000fc60000000020 */
[----:B------:R-:W-:-:S03]  /*0ec0*/  LOP3.LUT R23, R25, R23, RZ, 0x3c, !PT ;  /* 0x0000001719177212 */ /* 0x000fc600078e3cff */
[----:B------:R-:W-:-:S04]  /*0ed0*/  IADD3 R20, PT, PT, -R28, -0x43300000, RZ ;  /* 0xbcd000001c147810 */ /* 0x000fc80007ffe1ff */
[----:B------:R-:W-:-:S04]  /*0ee0*/  FSETP.NEU.AND P0, PT, |R21|, R20, PT ;  /* 0x000000141500720b */ /* 0x000fc80003f0d200 */
[----:B------:R-:W-:Y:S02]  /*0ef0*/  FSEL R30, R24, R30, !P0 ;  /* 0x0000001e181e7208 */ /* 0x000fe40004000000 */
[----:B------:R-:W-:Y:S01]  /*0f00*/  FSEL R31, R23, R31, !P0 ;  /* 0x0000001f171f7208 */ /* 0x000fe20004000000 */
[----:B------:R-:W-:Y:S06]  /*0f10*/  BRA `(.L_x_71) ;  /* 0x0000000000547947 */ /* 0x000fec0003800000 */
.L_x_70:
        /* <DEDUP_REMOVED lines=11> */
[----:B------:R-:W-:Y:S01]  /*0fd0*/  @P0 LOP3.LUT R20, R31, 0x7ff00000, RZ, 0xfc, !PT ;  /* 0x7ff000001f140812 */ /* 0x000fe200078efcff */
[----:B------:R-:W-:Y:S01]  /*0fe0*/  @!P0 IMAD.MOV.U32 R30, RZ, RZ, RZ ;  /* 0x000000ffff1e8224 */ /* 0x000fe200078e00ff */
[----:B------:R-:W-:-:S03]  /*0ff0*/  @P0 MOV R30, RZ ;  /* 0x000000ff001e0202 */ /* 0x000fc60000000f00 */
[----:B------:R-:W-:Y:S01]  /*1000*/  @P0 IMAD.MOV.U32 R31, RZ, RZ, R20 ;  /* 0x000000ffff1f0224 */ /* 0x000fe200078e0014 */
[----:B------:R-:W-:Y:S06]  /*1010*/  BRA `(.L_x_71) ;  /* 0x0000000000147947 */ /* 0x000fec0003800000 */
.L_x_73:
[----:B------:R-:W-:Y:S01]  /*1020*/  LOP3.LUT R31, R23, 0x80000, RZ, 0xfc, !PT ;  /* 0x00080000171f7812 */ /* 0x000fe200078efcff */
[----:B------:R-:W-:Y:S01]  /*1030*/  IMAD.MOV.U32 R30, RZ, RZ, R22 ;  /* 0x000000ffff1e7224 */ /* 0x000fe200078e0016 */
[----:B------:R-:W-:Y:S06]  /*1040*/  BRA `(.L_x_71) ;  /* 0x0000000000087947 */ /* 0x000fec0003800000 */
.L_x_72:
[----:B------:R-:W-:Y:S01]  /*1050*/  LOP3.LUT R31, R25, 0x80000, RZ, 0xfc, !PT ;  /* 0x00080000191f7812 */ /* 0x000fe200078efcff */
[----:B------:R-:W-:-:S07]  /*1060*/  IMAD.MOV.U32 R30, RZ, RZ, R24 ;  /* 0x000000ffff1e7224 */ /* 0x000fce00078e0018 */
.L_x_71:
[----:B------:R-:W-:Y:S05]  /*1070*/  BSYNC.RECONVERGENT B1 ;  /* 0x0000000000017941 */ /* 0x000fea0003800200 */
.L_x_69:
[----:B------:R-:W-:-:S04]  /*1080*/  IMAD.MOV.U32 R35, RZ, RZ, 0x0 ;  /* 0x00000000ff237424 */ /* 0x000fc800078e00ff */
[----:B------:R-:W-:Y:S05]  /*1090*/  RET.REL.NODEC R34 `(_Z12preguntaTresPdf) ;  /* 0xffffffec22d87950 */ /* 0x000fea0003c3ffff */
.L_x_74:
        /* <DEDUP_REMOVED lines=14> */
.L_x_96:


//--------------------- .text._Z11preguntaDosPdf  --------------------------
	.section	.text._Z11preguntaDosPdf,"ax",@progbits
	.align	128
        .global         _Z11preguntaDosPdf
        .type           _Z11preguntaDosPdf,@function
        .size           _Z11preguntaDosPdf,(.L_x_97 - _Z11preguntaDosPdf)
        .other          _Z11preguntaDosPdf,@"STO_CUDA_ENTRY STV_DEFAULT"
_Z11preguntaDosPdf:
.text._Z11preguntaDosPdf:
        /* <DEDUP_REMOVED lines=16> */
.L_x_88:
[----:B------:R-:W-:Y:S01]  /*0100*/  UIADD3 UR4, UPT, UPT, UR4, 0x1, URZ ;  /* 0x0000000104047890 */ /* 0x000fe2000fffe0ff */
[----:B------:R-:W-:Y:S01]  /*0110*/  IMAD.MOV.U32 R6, RZ, RZ, -0x2710 ;  /* 0xffffd8f0ff067424 */ /* 0x000fe200078e00ff */
[----:B------:R-:W-:Y:S01]  /*0120*/  UMOV UR5, 0x270c ;  /* 0x0000270c00057882 */ /* 0x000fe20000000000 */
[----:B------:R-:W-:Y:S01]  /*0130*/  IMAD.MOV.U32 R0, RZ, RZ, R7 ;  /* 0x000000ffff007224 */ /* 0x000fe200078e0007 */
[----:B0----5:R-:W-:-:S11]  /*0140*/  UISETP.NE.AND UP0, UPT, UR4, 0xb, UPT ;  /* 0x0000000b0400788c */ /* 0x021fd6000bf05270 */
.L_x_87:
        /* <DEDUP_REMOVED lines=39> */
[----:B-----5:R-:W-:Y:S05]  /*03c0*/  CALL.REL.NOINC `($__internal_2_$__cuda_sm20_div_rn_f64_full) ;  /* 0x0000000400cc7944 */ /* 0x020fea0003c00000 */
[----:B------:R-:W-:Y:S02]  /*03d0*/  IMAD.MOV.U32 R2, RZ, RZ, R30 ;  /* 0x000000ffff027224 */ /* 0x000fe400078e001e */
[----:B------:R-:W-:-:S07]  /*03e0*/  IMAD.MOV.U32 R3, RZ, RZ, R31 ;  /* 0x000000ffff037224 */ /* 0x000fce00078e001f */
.L_x_76:
[----:B------:R-:W-:Y:S05]  /*03f0*/  BSYNC.RECONVERGENT B0 ;  /* 0x0000000000007941 */ /* 0x000fea0003800200 */
.L_x_75:
        /* <DEDUP_REMOVED lines=21> */
[----:B-----5:R-:W-:Y:S05]  /*0550*/  CALL.REL.NOINC `($__internal_2_$__cuda_sm20_div_rn_f64_full) ;  /* 0x0000000400687944 */ /* 0x020fea0003c00000 */
[----:B------:R-:W-:Y:S01]  /*0560*/  IMAD.MOV.U32 R4, RZ, RZ, R30 ;  /* 0x000000ffff047224 */ /* 0x000fe200078e001e */
[----:B------:R-:W-:-:S07]  /*0570*/  MOV R5, R31 ;  /* 0x0000001f00057202 */ /* 0x000fce0000000f00 */
.L_x_78:
[----:B------:R-:W-:Y:S05]  /*0580*/  BSYNC.RECONVERGENT B0 ;  /* 0x0000000000007941 */ /* 0x000fea0003800200 */
.L_x_77:
        /* <DEDUP_REMOVED lines=21> */
[----:B-----5:R-:W-:Y:S05]  /*06e0*/  CALL.REL.NOINC `($__internal_2_$__cuda_sm20_div_rn_f64_full) ;  /* 0x0000000400047944 */ /* 0x020fea0003c00000 */
[----:B------:R-:W-:Y:S02]  /*06f0*/  IMAD.MOV.U32 R16, RZ, RZ, R30 ;  /* 0x000000ffff107224 */ /* 0x000fe400078e001e */
[----:B------:R-:W-:-:S07]  /*0700*/  IMAD.MOV.U32 R17, RZ, RZ, R31 ;  /* 0x000000ffff117224 */ /* 0x000fce00078e001f */
.L_x_80:
[----:B------:R-:W-:Y:S05]  /*0710*/  BSYNC.RECONVERGENT B0 ;  /* 0x0000000000007941 */ /* 0x000fea0003800200 */
.L_x_79:
        /* <DEDUP_REMOVED lines=23> */
[----:B------:R-:W-:Y:S05]  /*0890*/  CALL.REL.NOINC `($__internal_2_$__cuda_sm20_div_rn_f64_full) ;  /* 0x0000000000987944 */ /* 0x000fea0003c00000 */
[----:B------:R-:W-:Y:S02]  /*08a0*/  IMAD.MOV.U32 R2, RZ, RZ, R30 ;  /* 0x000000ffff027224 */ /* 0x000fe400078e001e */
[----:B------:R-:W-:-:S07]  /*08b0*/  IMAD.MOV.U32 R3, RZ, RZ, R31 ;  /* 0x000000ffff037224 */ /* 0x000fce00078e001f */
.L_x_83:
[----:B------:R-:W-:Y:S05]  /*08c0*/  BSYNC.RECONVERGENT B0 ;  /* 0x0000000000007941 */ /* 0x000fea0003800200 */
.L_x_82:
[----:B------:R0:W-:Y:S04]  /*08d0*/  STG.E.64 desc[UR6][R10.64+0x13878], R2 ;  /* 0x013878020a007986 */ /* 0x0001e8000c101b06 */
[----:B------:R0:W-:Y:S01]  /*08e0*/  STG.E.64 desc[UR6][R10.64+0x13870], R16 ;  /* 0x013870100a007986 */ /* 0x0001e2000c101b06 */
[----:B------:R-:W-:Y:S05]  /*08f0*/  BRA `(.L_x_84) ;  /* 0x00000000006c7947 */ /* 0x000fea0003800000 */
.L_x_81:
        /* <DEDUP_REMOVED lines=20> */
[----:B-----5:R-:W-:Y:S05]  /*0a40*/  CALL.REL.NOINC `($__internal_2_$__cuda_sm20_div_rn_f64_full) ;  /* 0x00000000002c7944 */ /* 0x020fea0003c00000 */
[----:B------:R-:W-:Y:S02]  /*0a50*/  IMAD.MOV.U32 R2, RZ, RZ, R30 ;  /* 0x000000ffff027224 */ /* 0x000fe400078e001e */
[----:B------:R-:W-:-:S07]  /*0a60*/  IMAD.MOV.U32 R3, RZ, RZ, R31 ;  /* 0x000000ffff037224 */ /* 0x000fce00078e001f */
.L_x_86:
[----:B------:R-:W-:Y:S05]  /*0a70*/  BSYNC.RECONVERGENT B0 ;  /* 0x0000000000007941 */ /* 0x000fea0003800200 */
.L_x_85:
[----:B------:R0:W-:Y:S02]  /*0a80*/  STG.E.64 desc[UR6][R12.64+0x8], R16 ;  /* 0x000008100c007986 */ /* 0x0001e4000c101b06 */
[----:B0-----:R-:W-:Y:S02]  /*0a90*/  IMAD.MOV.U32 R16, RZ, RZ, R2 ;  /* 0x000000ffff107224 */ /* 0x001fe400078e0002 */
[----:B------:R-:W-:-:S07]  /*0aa0*/  IMAD.MOV.U32 R17, RZ, RZ, R3 ;  /* 0x000000ffff117224 */ /* 0x000fce00078e0003 */
.L_x_84:
[----:B------:R-:W-:Y:S01]  /*0ab0*/  VIADD R6, R6, 0x4 ;  /* 0x0000000406067836 */ /* 0x000fe20000000000 */
[----:B------:R-:W-:Y:S01]  /*0ac0*/  IADD3 R0, PT, PT, R0, 0x4, RZ ;  /* 0x0000000400007810 */ /* 0x000fe20007ffe0ff */
[----:B------:R-:W-:Y:S06]  /*0ad0*/  BRA.U UP1, `(.L_x_87) ;  /* 0xfffffff5019c7547 */ /* 0x000fec000b83ffff */
[----:B------:R-:W-:Y:S05]  /*0ae0*/  BRA.U UP0, `(.L_x_88) ;  /* 0xfffffff500847547 */ /* 0x000fea000b83ffff */
[----:B------:R-:W-:Y:S05]  /*0af0*/  EXIT ;  /* 0x000000000000794d */ /* 0x000fea0003800000 */
        .weak           $__internal_2_$__cuda_sm20_div_rn_f64_full
        .type           $__internal_2_$__cuda_sm20_div_rn_f64_full,@function
        .size           $__internal_2_$__cuda_sm20_div_rn_f64_full,(.L_x_97 - $__internal_2_$__cuda_sm20_div_rn_f64_full)
$__internal_2_$__cuda_sm20_div_rn_f64_full:
        /* <DEDUP_REMOVED lines=66> */
.L_x_90:
        /* <DEDUP_REMOVED lines=16> */
.L_x_93:
[----:B------:R-:W-:Y:S01]  /*1020*/  LOP3.LUT R31, R23, 0x80000, RZ, 0xfc, !PT ;  /* 0x00080000171f7812 */ /* 0x000fe200078efcff */
[----:B------:R-:W-:Y:S01]  /*1030*/  IMAD.MOV.U32 R30, RZ, RZ, R22 ;  /* 0x000000ffff1e7224 */ /* 0x000fe200078e0016 */
[----:B------:R-:W-:Y:S06]  /*1040*/  BRA `(.L_x_91) ;  /* 0x0000000000087947 */ /* 0x000fec0003800000 */
.L_x_92:
[----:B------:R-:W-:Y:S01]  /*1050*/  LOP3.LUT R31, R25, 0x80000, RZ, 0xfc, !PT ;  /* 0x00080000191f7812 */ /* 0x000fe200078efcff */
[----:B------:R-:W-:-:S07]  /*1060*/  IMAD.MOV.U32 R30, RZ, RZ, R24 ;  /* 0x000000ffff1e7224 */ /* 0x000fce00078e0018 */
.L_x_91:
[----:B------:R-:W-:Y:S05]  /*1070*/  BSYNC.RECONVERGENT B1 ;  /* 0x0000000000017941 */ /* 0x000fea0003800200 */
.L_x_89:
[----:B------:R-:W-:-:S04]  /*1080*/  IMAD.MOV.U32 R35, RZ, RZ, 0x0 ;  /* 0x00000000ff237424 */ /* 0x000fc800078e00ff */
[----:B------:R-:W-:Y:S05]  /*1090*/  RET.REL.NODEC R34 `(_Z11preguntaDosPdf) ;  /* 0xffffffec22d87950 */ /* 0x000fea0003c3ffff */
.L_x_94:
        /* <DEDUP_REMOVED lines=14> */
.L_x_97:


//--------------------- .nv.shared.reserved.0     --------------------------
	.section	.nv.shared.reserved.0,"aw",@nobits
	.weak		__nv_reservedSMEM_offset_0_alias
	.size		__nv_reservedSMEM_offset_0_alias, 0, 64
	.other		__nv_reservedSMEM_offset_0_alias,@"STO_CUDA_RESERVED_SHARED STV_DEFAULT"
__nv_reservedSMEM_offset_0_alias:
	.zero		0
	.zero		64


//--------------------- .nv.global                --------------------------
	.section	.nv.global,"aw",@nobits
	.align	8
.nv.global:
	.type		lectura,@object
	.size		lectura,(escritura - lectura)
lectura:
	.zero		800000000
	.type		escritura,@object
	.size		escritura,(.L_1 - escritura)
escritura:
	.zero		800000000
.L_1:


//--------------------- .nv.constant0._Z6copiarv  --------------------------
	.section	.nv.constant0._Z6copiarv,"a",@progbits
	.sectionflags	@""
	.align	4
.nv.constant0._Z6copiarv:
	.zero		896


//--------------------- .nv.constant0._Z14preguntaCuatrofi --------------------------
	.section	.nv.constant0._Z14preguntaCuatrofi,"a",@progbits
	.sectionflags	@""
	.align	4
.nv.constant0._Z14preguntaCuatrofi:
	.zero		904


//--------------------- .nv.constant0._Z12preguntaTresPdf --------------------------
	.section	.nv.constant0._Z12preguntaTresPdf,"a",@progbits
	.sectionflags	@""
	.align	4
.nv.constant0._Z12preguntaTresPdf:
	.zero		908


//--------------------- .nv.constant0._Z11preguntaDosPdf --------------------------
	.section	.nv.constant0._Z11preguntaDosPdf,"a",@progbits
	.sectionflags	@""
	.align	4
.nv.constant0._Z11preguntaDosPdf:
	.zero		908


//--------------------- SYMBOLS --------------------------

	.type		.nv.reservedSmem.offset0,@object
	.size		.nv.reservedSmem.offset0,0x4
